	.target	sm_100a

	.elftype	@"ET_EXEC"


//--------------------- .note.nv.tkinfo           --------------------------
	.section	.note.nv.tkinfo,"",@"SHT_NOTE"
	.sectionflags	@"SHF_NOTE_NV_TKINFO"
	.tkinfo
        /*0018*/ 	.word	0x00000002
        /*0030*/ 	.string	""
        /*0030*/ 	.string	"ptxas"
        /*0030*/ 	.string	"Cuda compilation tools, release 13.0, V13.0.88"
        /*0030*/ 	.string	"Build cuda_13.0.r13.0/compiler.36424714_0"
        /*0030*/ 	.string	"-arch sm_100a -m 64 "



//--------------------- .note.nv.cuinfo           --------------------------
	.section	.note.nv.cuinfo,"",@"SHT_NOTE"
	.sectionflags	@"SHF_NOTE_NV_CUINFO"
        /*0018*/ 	.short	0x0002
        /*001a*/ 	.short	0x0064
        /*001c*/ 	.short	0x0082
	.zero		2


//--------------------- .nv.info                  --------------------------
	.section	.nv.info,"",@"SHT_CUDA_INFO"
	.align	4


	//----- nvinfo : EIATTR_REGCOUNT
	.align		4
        /*0000*/ 	.byte	0x04, 0x2f
        /*0002*/ 	.short	(.L_19 - .L_18)
	.align		4
.L_18:
        /*0004*/ 	.word	index@(_ZN7cutlass13device_kernelINS_4gemm6kernel13GemmUniversalIN4cute5tupleIJiiiiEEENS1_10collective13CollectiveMmaINS1_35MainloopSm100TmaUmmaWarpSpecializedILi4ELi2ELi4ENS5_IJNS4_1CILi4EEENSA_ILi2EEENSA_ILi1EEEEEEEENS5_IJNSA_ILi64EEENSA_ILi256EEENSA_ILi32EEEEEEfNS5_IJlSD_lEEEfSK_NS4_8TiledMMAINS4_8MMA_AtomIJNS4_17SM100_MMA_TF32_SSINS_10tfloat32_tESO_fLi64ELi256ELNS4_4UMMA5MajorE0ELSQ_0ELNSP_7ScaleInE0ELSR_0EEEEEENS4_6LayoutINS5_IJSD_SD_SD_EEENS5_IJNSA_ILi0EEESW_SW_EEEEENS5_IJNS4_10UnderscoreESZ_SZ_EEEEENS4_23SM90_TMA_LOAD_MULTICASTENS4_14ComposedLayoutINS4_7SwizzleILi3ELi4ELi3EEENS4_18smem_ptr_flag_bitsILi32EEENSU_INS5_IJNSA_ILi8EEESI_EEENS5_IJSI_SD_EEEEEEEvNS4_8identityES12_S1C_vS1D_EENS_8epilogue10collective18CollectiveEpilogueINS1F_23Sm100TmaWarpSpecializedILi4ELi2ELi16ELb1ELb0EEEJSJ_NS5_IJNSU_ISG_SD_EENSU_ISI_SD_EEEEEfSK_fSK_NS1F_6fusion15FusionCallbacksIS1J_NS1N_17LinearCombinationIffffLNS_15FloatRoundStyleE2EEESJ_S1M_JEEENS4_5SM1004TMEM4LOAD26SM100_TMEM_LOAD_16dp128b8xENS4_13SM90_TMA_LOADES1C_NS4_17SM75_U32x4_LDSM_NENS4_14SM90_TMA_STOREES1C_NS4_17SM90_U32x4_STSM_NENS4_39AutoVectorizingCopyWithAssumedAlignmentILi128EEEEEEvvEEEEvNT_6ParamsE)
        /*0008*/ 	.word	0x00000060


	//----- nvinfo : EIATTR_FRAME_SIZE
	.align		4
.L_19:
        /*000c*/ 	.byte	0x04, 0x11
        /*000e*/ 	.short	(.L_21 - .L_20)
	.align		4
.L_20:
        /*0010*/ 	.word	index@($__internal_2_$__cuda_sm10x_tcgen05_guardrail_trap_unallocated_columns_being_dealloced)
        /*0014*/ 	.word	0x00000000


	//----- nvinfo : EIATTR_FRAME_SIZE
	.align		4
.L_21:
        /*0018*/ 	.byte	0x04, 0x11
        /*001a*/ 	.short	(.L_23 - .L_22)
	.align		4
.L_22:
        /*001c*/ 	.word	index@($__internal_1_$__cuda_sm10x_tcgen05_guardrail_trap_phase_invalid_during_alloc)
        /*0020*/ 	.word	0x00000000


	//----- nvinfo : EIATTR_FRAME_SIZE
	.align		4
.L_23:
        /*0024*/ 	.byte	0x04, 0x11
        /*0026*/ 	.short	(.L_25 - .L_24)
	.align		4
.L_24:
        /*0028*/ 	.word	index@($__internal_0_$__cuda_sm10x_tcgen05_guardrail_trap_col_being_dealloced_not_returned_by_alloc)
        /*002c*/ 	.word	0x00000000


	//----- nvinfo : EIATTR_FRAME_SIZE
	.align		4
.L_25:
        /*0030*/ 	.byte	0x04, 0x11
        /*0032*/ 	.short	(.L_27 - .L_26)
	.align		4
.L_26:
        /*0034*/ 	.word	index@(_ZN7cutlass13device_kernelINS_4gemm6kernel13GemmUniversalIN4cute5tupleIJiiiiEEENS1_10collective13CollectiveMmaINS1_35MainloopSm100TmaUmmaWarpSpecializedILi4ELi2ELi4ENS5_IJNS4_1CILi4EEENSA_ILi2EEENSA_ILi1EEEEEEEENS5_IJNSA_ILi64EEENSA_ILi256EEENSA_ILi32EEEEEEfNS5_IJlSD_lEEEfSK_NS4_8TiledMMAINS4_8MMA_AtomIJNS4_17SM100_MMA_TF32_SSINS_10tfloat32_tESO_fLi64ELi256ELNS4_4UMMA5MajorE0ELSQ_0ELNSP_7ScaleInE0ELSR_0EEEEEENS4_6LayoutINS5_IJSD_SD_SD_EEENS5_IJNSA_ILi0EEESW_SW_EEEEENS5_IJNS4_10UnderscoreESZ_SZ_EEEEENS4_23SM90_TMA_LOAD_MULTICASTENS4_14ComposedLayoutINS4_7SwizzleILi3ELi4ELi3EEENS4_18smem_ptr_flag_bitsILi32EEENSU_INS5_IJNSA_ILi8EEESI_EEENS5_IJSI_SD_EEEEEEEvNS4_8identityES12_S1C_vS1D_EENS_8epilogue10collective18CollectiveEpilogueINS1F_23Sm100TmaWarpSpecializedILi4ELi2ELi16ELb1ELb0EEEJSJ_NS5_IJNSU_ISG_SD_EENSU_ISI_SD_EEEEEfSK_fSK_NS1F_6fusion15FusionCallbacksIS1J_NS1N_17LinearCombinationIffffLNS_15FloatRoundStyleE2EEESJ_S1M_JEEENS4_5SM1004TMEM4LOAD26SM100_TMEM_LOAD_16dp128b8xENS4_13SM90_TMA_LOADES1C_NS4_17SM75_U32x4_LDSM_NENS4_14SM90_TMA_STOREES1C_NS4_17SM90_U32x4_STSM_NENS4_39AutoVectorizingCopyWithAssumedAlignmentILi128EEEEEEvvEEEEvNT_6ParamsE)
        /*0038*/ 	.word	0x00000000


	//----- nvinfo : EIATTR_MIN_STACK_SIZE
	.align		4
.L_27:
        /*003c*/ 	.byte	0x04, 0x12
        /*003e*/ 	.short	(.L_29 - .L_28)
	.align		4
.L_28:
        /*0040*/ 	.word	index@(_ZN7cutlass13device_kernelINS_4gemm6kernel13GemmUniversalIN4cute5tupleIJiiiiEEENS1_10collective13CollectiveMmaINS1_35MainloopSm100TmaUmmaWarpSpecializedILi4ELi2ELi4ENS5_IJNS4_1CILi4EEENSA_ILi2EEENSA_ILi1EEEEEEEENS5_IJNSA_ILi64EEENSA_ILi256EEENSA_ILi32EEEEEEfNS5_IJlSD_lEEEfSK_NS4_8TiledMMAINS4_8MMA_AtomIJNS4_17SM100_MMA_TF32_SSINS_10tfloat32_tESO_fLi64ELi256ELNS4_4UMMA5MajorE0ELSQ_0ELNSP_7ScaleInE0ELSR_0EEEEEENS4_6LayoutINS5_IJSD_SD_SD_EEENS5_IJNSA_ILi0EEESW_SW_EEEEENS5_IJNS4_10UnderscoreESZ_SZ_EEEEENS4_23SM90_TMA_LOAD_MULTICASTENS4_14ComposedLayoutINS4_7SwizzleILi3ELi4ELi3EEENS4_18smem_ptr_flag_bitsILi32EEENSU_INS5_IJNSA_ILi8EEESI_EEENS5_IJSI_SD_EEEEEEEvNS4_8identityES12_S1C_vS1D_EENS_8epilogue10collective18CollectiveEpilogueINS1F_23Sm100TmaWarpSpecializedILi4ELi2ELi16ELb1ELb0EEEJSJ_NS5_IJNSU_ISG_SD_EENSU_ISI_SD_EEEEEfSK_fSK_NS1F_6fusion15FusionCallbacksIS1J_NS1N_17LinearCombinationIffffLNS_15FloatRoundStyleE2EEESJ_S1M_JEEENS4_5SM1004TMEM4LOAD26SM100_TMEM_LOAD_16dp128b8xENS4_13SM90_TMA_LOADES1C_NS4_17SM75_U32x4_LDSM_NENS4_14SM90_TMA_STOREES1C_NS4_17SM90_U32x4_STSM_NENS4_39AutoVectorizingCopyWithAssumedAlignmentILi128EEEEEEvvEEEEvNT_6ParamsE)
        /*0044*/ 	.word	0x00000000
.L_29:


//--------------------- .nv.compat                --------------------------
	.section	.nv.compat,"",@"SHT_CUDA_COMPAT_INFO"
	.align	4
        /*0000*/ 	.byte	0x02, 0x09, 0x01, 0x00, 0x02, 0x02, 0x02, 0x00, 0x02, 0x05, 0x05, 0x00, 0x03, 0x07, 0x01, 0x01
        /*0010*/ 	.byte	0x02, 0x03, 0x01, 0x00, 0x02, 0x06, 0x01, 0x00, 0x04, 0x0b, 0x08, 0x00, 0x09, 0x00, 0x00, 0x00
        /*0020*/ 	.byte	0x00, 0x00, 0x00, 0x00


//--------------------- .nv.info._ZN7cutlass13device_kernelINS_4gemm6kernel13GemmUniversalIN4cute5tupleIJiiiiEEENS1_10collective13CollectiveMmaINS1_35MainloopSm100TmaUmmaWarpSpecializedILi4ELi2ELi4ENS5_IJNS4_1CILi4EEENSA_ILi2EEENSA_ILi1EEEEEEEENS5_IJNSA_ILi64EEENSA_ILi256EEENSA_ILi32EEEEEEfNS5_IJlSD_lEEEfSK_NS4_8TiledMMAINS4_8MMA_AtomIJNS4_17SM100_MMA_TF32_SSINS_10tfloat32_tESO_fLi64ELi256ELNS4_4UMMA5MajorE0ELSQ_0ELNSP_7ScaleInE0ELSR_0EEEEEENS4_6LayoutINS5_IJSD_SD_SD_EEENS5_IJNSA_ILi0EEESW_SW_EEEEENS5_IJNS4_10UnderscoreESZ_SZ_EEEEENS4_23SM90_TMA_LOAD_MULTICASTENS4_14ComposedLayoutINS4_7SwizzleILi3ELi4ELi3EEENS4_18smem_ptr_flag_bitsILi32EEENSU_INS5_IJNSA_ILi8EEESI_EEENS5_IJSI_SD_EEEEEEEvNS4_8identityES12_S1C_vS1D_EENS_8epilogue10collective18CollectiveEpilogueINS1F_23Sm100TmaWarpSpecializedILi4ELi2ELi16ELb1ELb0EEEJSJ_NS5_IJNSU_ISG_SD_EENSU_ISI_SD_EEEEEfSK_fSK_NS1F_6fusion15FusionCallbacksIS1J_NS1N_17LinearCombinationIffffLNS_15FloatRoundStyleE2EEESJ_S1M_JEEENS4_5SM1004TMEM4LOAD26SM100_TMEM_LOAD_16dp128b8xENS4_13SM90_TMA_LOADES1C_NS4_17SM75_U32x4_LDSM_NENS4_14SM90_TMA_STOREES1C_NS4_17SM90_U32x4_STSM_NENS4_39AutoVectorizingCopyWithAssumedAlignmentILi128EEEEEEvvEEEEvNT_6ParamsE --------------------------
	.section	.nv.info._ZN7cutlass13device_kernelINS_4gemm6kernel13GemmUniversalIN4cute5tupleIJiiiiEEENS1_10collective13CollectiveMmaINS1_35MainloopSm100TmaUmmaWarpSpecializedILi4ELi2ELi4ENS5_IJNS4_1CILi4EEENSA_ILi2EEENSA_ILi1EEEEEEEENS5_IJNSA_ILi64EEENSA_ILi256EEENSA_ILi32EEEEEEfNS5_IJlSD_lEEEfSK_NS4_8TiledMMAINS4_8MMA_AtomIJNS4_17SM100_MMA_TF32_SSINS_10tfloat32_tESO_fLi64ELi256ELNS4_4UMMA5MajorE0ELSQ_0ELNSP_7ScaleInE0ELSR_0EEEEEENS4_6LayoutINS5_IJSD_SD_SD_EEENS5_IJNSA_ILi0EEESW_SW_EEEEENS5_IJNS4_10UnderscoreESZ_SZ_EEEEENS4_23SM90_TMA_LOAD_MULTICASTENS4_14ComposedLayoutINS4_7SwizzleILi3ELi4ELi3EEENS4_18smem_ptr_flag_bitsILi32EEENSU_INS5_IJNSA_ILi8EEESI_EEENS5_IJSI_SD_EEEEEEEvNS4_8identityES12_S1C_vS1D_EENS_8epilogue10collective18CollectiveEpilogueINS1F_23Sm100TmaWarpSpecializedILi4ELi2ELi16ELb1ELb0EEEJSJ_NS5_IJNSU_ISG_SD_EENSU_ISI_SD_EEEEEfSK_fSK_NS1F_6fusion15FusionCallbacksIS1J_NS1N_17LinearCombinationIffffLNS_15FloatRoundStyleE2EEESJ_S1M_JEEENS4_5SM1004TMEM4LOAD26SM100_TMEM_LOAD_16dp128b8xENS4_13SM90_TMA_LOADES1C_NS4_17SM75_U32x4_LDSM_NENS4_14SM90_TMA_STOREES1C_NS4_17SM90_U32x4_STSM_NENS4_39AutoVectorizingCopyWithAssumedAlignmentILi128EEEEEEvvEEEEvNT_6ParamsE,"",@"SHT_CUDA_INFO"
	.sectionflags	@""
	.align	4


	//----- nvinfo : EIATTR_CUDA_API_VERSION
	.align		4
        /*0000*/ 	.byte	0x04, 0x37
        /*0002*/ 	.short	(.L_31 - .L_30)
.L_30:
        /*0004*/ 	.word	0x00000082


	//----- nvinfo : EIATTR_KPARAM_INFO
	.align		4
.L_31:
        /*0008*/ 	.byte	0x04, 0x17
        /*000a*/ 	.short	(.L_33 - .L_32)
.L_32:
        /*000c*/ 	.word	0x00000000
        /*0010*/ 	.short	0x0000
        /*0012*/ 	.short	0x0000
        /*0014*/ 	.byte	0x00, 0xf0, 0x01, 0x20


	//----- nvinfo : EIATTR_AT_ENTRY_FRAGMENTS
	.align		4
.L_33:
        /*0018*/ 	.byte	0x04, 0x4f
        /*001a*/ 	.short	(.L_35 - .L_34)


	//   ....[0]....
.L_34:
        /*001c*/ 	.word	0x00000006


	//----- nvinfo : EIATTR_RESERVED_SMEM_USED
	.align		4
.L_35:
        /*0020*/ 	.byte	0x01, 0x41
	.zero		2


	//----- nvinfo : EIATTR_SPARSE_MMA_MASK
	.align		4
        /*0024*/ 	.byte	0x03, 0x50
        /*0026*/ 	.short	0x0000


	//----- nvinfo : EIATTR_TCGEN05_1CTA_USED
	.align		4
        /*0028*/ 	.byte	0x01, 0x51
	.zero		2


	//----- nvinfo : EIATTR_MAXREG_COUNT
	.align		4
        /*002c*/ 	.byte	0x03, 0x1b
        /*002e*/ 	.short	0x00ff


	//----- nvinfo : EIATTR_NUM_BARRIERS
	.align		4
        /*0030*/ 	.byte	0x02, 0x4c
        /*0032*/ 	.byte	0x07
	.zero		1


	//----- nvinfo : EIATTR_EXTERNS
	.align		4
        /*0034*/ 	.byte	0x04, 0x0f
        /*0036*/ 	.short	(.L_37 - .L_36)


	//   ....[0]....
	.align		4
.L_36:
        /*0038*/ 	.word	index@(__assertfail)


	//----- nvinfo : EIATTR_MERCURY_ISA_VERSION
	.align		4
.L_37:
        /*003c*/ 	.byte	0x03, 0x5f
        /*003e*/ 	.short	0x0101


	//----- nvinfo : EIATTR_INT_WARP_WIDE_INSTR_OFFSETS
	.align		4
        /*0040*/ 	.byte	0x04, 0x31
        /*0042*/ 	.short	(.L_39 - .L_38)


	//   ....[0]....
.L_38:
        /*0044*/ 	.word	0x00003f90


	//   ....[1]....
        /*0048*/ 	.word	0x00003fb0


	//   ....[2]....
        /*004c*/ 	.word	0x00003fe0


	//   ....[3]....
        /*0050*/ 	.word	0x00004b60


	//   ....[4]....
        /*0054*/ 	.word	0x00004bd0


	//   ....[5]....
        /*0058*/ 	.word	0x00004cb0


	//   ....[6]....
        /*005c*/ 	.word	0x00004d30


	//   ....[7]....
        /*0060*/ 	.word	0x00004e10


	//   ....[8]....
        /*0064*/ 	.word	0x00004e90


	//   ....[9]....
        /*0068*/ 	.word	0x00004f80


	//   ....[10]....
        /*006c*/ 	.word	0x00005010


	//   ....[11]....
        /*0070*/ 	.word	0x00005100


	//   ....[12]....
        /*0074*/ 	.word	0x00005180


	//   ....[13]....
        /*0078*/ 	.word	0x00005280


	//   ....[14]....
        /*007c*/ 	.word	0x00005300


	//   ....[15]....
        /*0080*/ 	.word	0x00005400


	//   ....[16]....
        /*0084*/ 	.word	0x00005480


	//   ....[17]....
        /*0088*/ 	.word	0x00005570


	//   ....[18]....
        /*008c*/ 	.word	0x00005600


	//----- nvinfo : EIATTR_COOP_GROUP_MASK_REGIDS
	.align		4
.L_39:
        /*0090*/ 	.byte	0x04, 0x29
        /*0092*/ 	.short	(.L_41 - .L_40)


	//   ....[0]....
.L_40:
        /*0094*/ 	.word	0xffffffff


	//   ....[1]....
        /*0098*/ 	.word	0xffffffff


	//   ....[2]....
        /*009c*/ 	.word	0xffffffff


	//   ....[3]....
        /*00a0*/ 	.word	0xffffffff


	//   ....[4]....
        /*00a4*/ 	.word	0xffffffff


	//   ....[5]....
        /*00a8*/ 	.word	0xffffffff


	//   ....[6]....
        /*00ac*/ 	.word	0xffffffff


	//   ....[7]....
        /*00b0*/ 	.word	0xffffffff


	//   ....[8]....
        /*00b4*/ 	.word	0xffffffff


	//   ....[9]....
        /*00b8*/ 	.word	0xffffffff


	//   ....[10]....
        /*00bc*/ 	.word	0xffffffff


	//   ....[11]....
        /*00c0*/ 	.word	0xffffffff


	//   ....[12]....
        /*00c4*/ 	.word	0xffffffff


	//   ....[13]....
        /*00c8*/ 	.word	0xffffffff


	//----- nvinfo : EIATTR_COOP_GROUP_INSTR_OFFSETS
	.align		4
.L_41:
        /*00cc*/ 	.byte	0x04, 0x28
        /*00ce*/ 	.short	(.L_43 - .L_42)


	//   ....[0]....
.L_42:
        /*00d0*/ 	.word	0x00000080


	//   ....[1]....
        /*00d4*/ 	.word	0x000004f0


	//   ....[2]....
        /*00d8*/ 	.word	0x000006a0


	//   ....[3]....
        /*00dc*/ 	.word	0x00000840


	//   ....[4]....
        /*00e0*/ 	.word	0x00000940


	//   ....[5]....
        /*00e4*/ 	.word	0x00000ab0


	//   ....[6]....
        /*00e8*/ 	.word	0x00000c50


	//   ....[7]....
        /*00ec*/ 	.word	0x00000e00


	//   ....[8]....
        /*00f0*/ 	.word	0x00002290


	//   ....[9]....
        /*00f4*/ 	.word	0x00003180


	//   ....[10]....
        /*00f8*/ 	.word	0x00003390


	//   ....[11]....
        /*00fc*/ 	.word	0x000033c0


	//   ....[12]....
        /*0100*/ 	.word	0x00003e70


	//   ....[13]....
        /*0104*/ 	.word	0x000040a0


	//----- nvinfo : EIATTR_VRC_CTA_INIT_COUNT
	.align		4
.L_43:
        /*0108*/ 	.byte	0x02, 0x4a
        /*010a*/ 	.byte	0x80
	.zero		1


	//----- nvinfo : EIATTR_SYSCALL_OFFSETS
	.align		4
        /*010c*/ 	.byte	0x04, 0x46
        /*010e*/ 	.short	(.L_45 - .L_44)


	//   ....[0]....
.L_44:
        /*0110*/ 	.word	0x000062d0


	//   ....[1]....
        /*0114*/ 	.word	0x000063c0


	//   ....[2]....
        /*0118*/ 	.word	0x00006c50


	//   ....[3]....
        /*011c*/ 	.word	0x00007410


	//   ....[4]....
        /*0120*/ 	.word	0x00007b70


	//   ....[5]....
        /*0124*/ 	.word	0x00008310


	//   ....[6]....
        /*0128*/ 	.word	0x00008ab0


	//   ....[7]....
        /*012c*/ 	.word	0x00009280


	//   ....[8]....
        /*0130*/ 	.word	0x00009a20


	//   ....[9]....
        /*0134*/ 	.word	0x0000a170


	//----- nvinfo : EIATTR_MBARRIER_INSTR_OFFSETS
	.align		4
.L_45:
        /*0138*/ 	.byte	0x04, 0x39
        /*013a*/ 	.short	(.L_47 - .L_46)


	//   ....[0]....
.L_46:
        /*013c*/ 	.word	0x00000610
        /*0140*/ 	.word	0x000000ff
        /*0144*/ 	.word	0x00000000
        /*0148*/ 	.short	0x0100
        /*014a*/ 	.byte	0x04
	.zero		1


	//   ....[1]....
        /*014c*/ 	.word	0x00000620
        /*0150*/ 	.word	0x000000ff
        /*0154*/ 	.word	0x00000020
        /*0158*/ 	.short	0x0100
        /*015a*/ 	.byte	0x04
	.zero		1


	//   ....[2]....
        /*015c*/ 	.word	0x00000630
        /*0160*/ 	.word	0x000000ff
        /*0164*/ 	.word	0x00000008
        /*0168*/ 	.short	0x0100
        /*016a*/ 	.byte	0x04
	.zero		1


	//   ....[3]....
        /*016c*/ 	.word	0x00000640
        /*0170*/ 	.word	0x000000ff
        /*0174*/ 	.word	0x00000028
        /*0178*/ 	.short	0x0100
        /*017a*/ 	.byte	0x04
	.zero		1


	//   ....[4]....
        /*017c*/ 	.word	0x00000650
        /*0180*/ 	.word	0x000000ff
        /*0184*/ 	.word	0x00000010
        /*0188*/ 	.short	0x0100
        /*018a*/ 	.byte	0x04
	.zero		1


	//   ....[5]....
        /*018c*/ 	.word	0x00000660
        /*0190*/ 	.word	0x000000ff
        /*0194*/ 	.word	0x00000030
        /*0198*/ 	.short	0x0100
        /*019a*/ 	.byte	0x04
	.zero		1


	//   ....[6]....
        /*019c*/ 	.word	0x00000670
        /*01a0*/ 	.word	0x000000ff
        /*01a4*/ 	.word	0x00000018
        /*01a8*/ 	.short	0x0100
        /*01aa*/ 	.byte	0x04
	.zero		1


	//   ....[7]....
        /*01ac*/ 	.word	0x00000680
        /*01b0*/ 	.word	0x000000ff
        /*01b4*/ 	.word	0x00000038
        /*01b8*/ 	.short	0x0100
        /*01ba*/ 	.byte	0x04
	.zero		1


	//   ....[8]....
        /*01bc*/ 	.word	0x000007b0
        /*01c0*/ 	.word	0x000000ff
        /*01c4*/ 	.word	0x00000040
        /*01c8*/ 	.short	0x0100
        /*01ca*/ 	.byte	0x04
	.zero		1


	//   ....[9]....
        /*01cc*/ 	.word	0x000007c0
        /*01d0*/ 	.word	0x000000ff
        /*01d4*/ 	.word	0x00000060
        /*01d8*/ 	.short	0x0100
        /*01da*/ 	.byte	0x04
	.zero		1


	//   ....[10]....
        /*01dc*/ 	.word	0x000007d0
        /*01e0*/ 	.word	0x000000ff
        /*01e4*/ 	.word	0x00000048
        /*01e8*/ 	.short	0x0100
        /*01ea*/ 	.byte	0x04
	.zero		1


	//   ....[11]....
        /*01ec*/ 	.word	0x000007e0
        /*01f0*/ 	.word	0x000000ff
        /*01f4*/ 	.word	0x00000068
        /*01f8*/ 	.short	0x0100
        /*01fa*/ 	.byte	0x04
	.zero		1


	//   ....[12]....
        /*01fc*/ 	.word	0x000007f0
        /*0200*/ 	.word	0x000000ff
        /*0204*/ 	.word	0x00000050
        /*0208*/ 	.short	0x0100
        /*020a*/ 	.byte	0x04
	.zero		1


	//   ....[13]....
        /*020c*/ 	.word	0x00000800
        /*0210*/ 	.word	0x000000ff
        /*0214*/ 	.word	0x00000070
        /*0218*/ 	.short	0x0100
        /*021a*/ 	.byte	0x04
	.zero		1


	//   ....[14]....
        /*021c*/ 	.word	0x00000810
        /*0220*/ 	.word	0x000000ff
        /*0224*/ 	.word	0x00000058
        /*0228*/ 	.short	0x0100
        /*022a*/ 	.byte	0x04
	.zero		1


	//   ....[15]....
        /*022c*/ 	.word	0x00000820
        /*0230*/ 	.word	0x000000ff
        /*0234*/ 	.word	0x00000078
        /*0238*/ 	.short	0x0100
        /*023a*/ 	.byte	0x04
	.zero		1


	//   ....[16]....
        /*023c*/ 	.word	0x00000910
        /*0240*/ 	.word	0x000000ff
        /*0244*/ 	.word	0x00000080
        /*0248*/ 	.short	0x0100
        /*024a*/ 	.byte	0x06
	.zero		1


	//   ....[17]....
        /*024c*/ 	.word	0x00000920
        /*0250*/ 	.word	0x000000ff
        /*0254*/ 	.word	0x00000088
        /*0258*/ 	.short	0x0100
        /*025a*/ 	.byte	0x06
	.zero		1


	//   ....[18]....
        /*025c*/ 	.word	0x00000a60
        /*0260*/ 	.word	0x000000ff
        /*0264*/ 	.word	0x00000090
        /*0268*/ 	.short	0x0100
        /*026a*/ 	.byte	0x06
	.zero		1


	//   ....[19]....
        /*026c*/ 	.word	0x00000a70
        /*0270*/ 	.word	0x000000ff
        /*0274*/ 	.word	0x000000a0
        /*0278*/ 	.short	0x0100
        /*027a*/ 	.byte	0x06
	.zero		1


	//   ....[20]....
        /*027c*/ 	.word	0x00000a80
        /*0280*/ 	.word	0x000000ff
        /*0284*/ 	.word	0x00000098
        /*0288*/ 	.short	0x0100
        /*028a*/ 	.byte	0x06
	.zero		1


	//   ....[21]....
        /*028c*/ 	.word	0x00000a90
        /*0290*/ 	.word	0x000000ff
        /*0294*/ 	.word	0x000000a8
        /*0298*/ 	.short	0x0100
        /*029a*/ 	.byte	0x06
	.zero		1


	//   ....[22]....
        /*029c*/ 	.word	0x00000bc0
        /*02a0*/ 	.word	0x000000ff
        /*02a4*/ 	.word	0x000000b0
        /*02a8*/ 	.short	0x0100
        /*02aa*/ 	.byte	0x04
	.zero		1


	//   ....[23]....
        /*02ac*/ 	.word	0x00000bd0
        /*02b0*/ 	.word	0x000000ff
        /*02b4*/ 	.word	0x000000d0
        /*02b8*/ 	.short	0x0100
        /*02ba*/ 	.byte	0x04
	.zero		1


	//   ....[24]....
        /*02bc*/ 	.word	0x00000be0
        /*02c0*/ 	.word	0x000000ff
        /*02c4*/ 	.word	0x000000b8
        /*02c8*/ 	.short	0x0100
        /*02ca*/ 	.byte	0x04
	.zero		1


	//   ....[25]....
        /*02cc*/ 	.word	0x00000bf0
        /*02d0*/ 	.word	0x000000ff
        /*02d4*/ 	.word	0x000000d8
        /*02d8*/ 	.short	0x0100
        /*02da*/ 	.byte	0x04
	.zero		1


	//   ....[26]....
        /*02dc*/ 	.word	0x00000c00
        /*02e0*/ 	.word	0x000000ff
        /*02e4*/ 	.word	0x000000c0
        /*02e8*/ 	.short	0x0100
        /*02ea*/ 	.byte	0x04
	.zero		1


	//   ....[27]....
        /*02ec*/ 	.word	0x00000c10
        /*02f0*/ 	.word	0x000000ff
        /*02f4*/ 	.word	0x000000e0
        /*02f8*/ 	.short	0x0100
        /*02fa*/ 	.byte	0x04
	.zero		1


	//   ....[28]....
        /*02fc*/ 	.word	0x00000c20
        /*0300*/ 	.word	0x000000ff
        /*0304*/ 	.word	0x000000c8
        /*0308*/ 	.short	0x0100
        /*030a*/ 	.byte	0x04
	.zero		1


	//   ....[29]....
        /*030c*/ 	.word	0x00000c30
        /*0310*/ 	.word	0x000000ff
        /*0314*/ 	.word	0x000000e8
        /*0318*/ 	.short	0x0100
        /*031a*/ 	.byte	0x04
	.zero		1


	//   ....[30]....
        /*031c*/ 	.word	0x00000d20
        /*0320*/ 	.word	0x000000ff
        /*0324*/ 	.word	0x000000f0
        /*0328*/ 	.short	0x0100
        /*032a*/ 	.byte	0x04
	.zero		1


	//   ....[31]....
        /*032c*/ 	.word	0x00000d30
        /*0330*/ 	.word	0x000000ff
        /*0334*/ 	.word	0x00000100
        /*0338*/ 	.short	0x0100
        /*033a*/ 	.byte	0x04
	.zero		1


	//   ....[32]....
        /*033c*/ 	.word	0x00000d40
        /*0340*/ 	.word	0x000000ff
        /*0344*/ 	.word	0x000000f8
        /*0348*/ 	.short	0x0100
        /*034a*/ 	.byte	0x04
	.zero		1


	//   ....[33]....
        /*034c*/ 	.word	0x00000d50
        /*0350*/ 	.word	0x000000ff
        /*0354*/ 	.word	0x00000108
        /*0358*/ 	.short	0x0100
        /*035a*/ 	.byte	0x04
	.zero		1


	//   ....[34]....
        /*035c*/ 	.word	0x00001b00
        /*0360*/ 	.word	0x00000000
        /*0364*/ 	.word	0x00000100
        /*0368*/ 	.short	0x010a
        /*036a*/ 	.byte	0xff
	.zero		1


	//   ....[35]....
        /*036c*/ 	.word	0x00001b20
        /*0370*/ 	.word	0x00000000
        /*0374*/ 	.word	0x000000f0
        /*0378*/ 	.short	0x0101
        /*037a*/ 	.byte	0xff
	.zero		1


	//   ....[36]....
        /*037c*/ 	.word	0x00001be0
        /*0380*/ 	.word	0x000000ff
        /*0384*/ 	.word	0x00000020
        /*0388*/ 	.short	0x010a
        /*038a*/ 	.byte	0x04
	.zero		1


	//   ....[37]....
        /*038c*/ 	.word	0x00001c70
        /*0390*/ 	.word	0x000000ff
        /*0394*/ 	.word	0x00000020
        /*0398*/ 	.short	0x010a
        /*039a*/ 	.byte	0x21
	.zero		1


	//   ....[38]....
        /*039c*/ 	.word	0x00001e00
        /*03a0*/ 	.word	0x000000ff
        /*03a4*/ 	.word	0x00000020
        /*03a8*/ 	.short	0x010a
        /*03aa*/ 	.byte	0x05
	.zero		1


	//   ....[39]....
        /*03ac*/ 	.word	0x00001f50
        /*03b0*/ 	.word	0x000000ff
        /*03b4*/ 	.word	0x00000088
        /*03b8*/ 	.short	0x0101
        /*03ba*/ 	.byte	0x15
	.zero		1


	//   ....[40]....
        /*03bc*/ 	.word	0x00001f70
        /*03c0*/ 	.word	0x000000ff
        /*03c4*/ 	.word	0x00000020
        /*03c8*/ 	.short	0x010a
        /*03ca*/ 	.byte	0x04
	.zero		1


	//   ....[41]....
        /*03cc*/ 	.word	0x00001ff0
        /*03d0*/ 	.word	0x000000ff
        /*03d4*/ 	.word	0x00000020
        /*03d8*/ 	.short	0x010a
        /*03da*/ 	.byte	0x11
	.zero		1


	//   ....[42]....
        /*03dc*/ 	.word	0x00002180
        /*03e0*/ 	.word	0x000000ff
        /*03e4*/ 	.word	0x00000020
        /*03e8*/ 	.short	0x010a
        /*03ea*/ 	.byte	0x05
	.zero		1


	//   ....[43]....
        /*03ec*/ 	.word	0x000022c0
        /*03f0*/ 	.word	0x00000003
        /*03f4*/ 	.word	0x00000090
        /*03f8*/ 	.short	0x010a
        /*03fa*/ 	.byte	0xff
	.zero		1


	//   ....[44]....
        /*03fc*/ 	.word	0x00002410
        /*0400*/ 	.word	0x00000000
        /*0404*/ 	.word	0x00000000
        /*0408*/ 	.short	0x0101
        /*040a*/ 	.byte	0xff
	.zero		1


	//   ....[45]....
        /*040c*/ 	.word	0x000029d0
        /*0410*/ 	.word	0x000000ff
        /*0414*/ 	.word	0x00000000
        /*0418*/ 	.short	0x010a
        /*041a*/ 	.byte	0x04
	.zero		1


	//   ....[46]....
        /*041c*/ 	.word	0x00002a60
        /*0420*/ 	.word	0x000000ff
        /*0424*/ 	.word	0x00000000
        /*0428*/ 	.short	0x010a
        /*042a*/ 	.byte	0x05
	.zero		1


	//   ....[47]....
        /*042c*/ 	.word	0x00002af0
        /*0430*/ 	.word	0x000000ff
        /*0434*/ 	.word	0x00000000
        /*0438*/ 	.short	0x010a
        /*043a*/ 	.byte	0x05
	.zero		1


	//   ....[48]....
        /*043c*/ 	.word	0x00002b90
        /*0440*/ 	.word	0x00000000
        /*0444*/ 	.word	0x00000000
        /*0448*/ 	.short	0x010a
        /*044a*/ 	.byte	0xff
	.zero		1


	//   ....[49]....
        /*044c*/ 	.word	0x00002cd0
        /*0450*/ 	.word	0x00000002
        /*0454*/ 	.word	0x000000f0
        /*0458*/ 	.short	0x010a
        /*045a*/ 	.byte	0xff
	.zero		1


	//   ....[50]....
        /*045c*/ 	.word	0x00002d30
        /*0460*/ 	.word	0x00000004
        /*0464*/ 	.word	0x00000000
        /*0468*/ 	.short	0x0101
        /*046a*/ 	.byte	0xff
	.zero		1


	//   ....[51]....
        /*046c*/ 	.word	0x00002d50
        /*0470*/ 	.word	0x000000ff
        /*0474*/ 	.word	0x000000a0
        /*0478*/ 	.short	0x010a
        /*047a*/ 	.byte	0x04
	.zero		1


	//   ....[52]....
        /*047c*/ 	.word	0x00002e70
        /*0480*/ 	.word	0x00000002
        /*0484*/ 	.word	0x00000090
        /*0488*/ 	.short	0x010a
        /*048a*/ 	.byte	0xff
	.zero		1


	//   ....[53]....
        /*048c*/ 	.word	0x00002f80
        /*0490*/ 	.word	0x00000002
        /*0494*/ 	.word	0x00000000
        /*0498*/ 	.short	0x0101
        /*049a*/ 	.byte	0xff
	.zero		1


	//   ....[54]....
        /*049c*/ 	.word	0x00003010
        /*04a0*/ 	.word	0x000000ff
        /*04a4*/ 	.word	0x000000a0
        /*04a8*/ 	.short	0x0106
        /*04aa*/ 	.byte	0x04
	.zero		1


	//   ....[55]....
        /*04ac*/ 	.word	0x00003030
        /*04b0*/ 	.word	0x000000ff
        /*04b4*/ 	.word	0x000000a0
        /*04b8*/ 	.short	0x010a
        /*04ba*/ 	.byte	0x04
	.zero		1


	//   ....[56]....
        /*04bc*/ 	.word	0x000030c0
        /*04c0*/ 	.word	0x000000ff
        /*04c4*/ 	.word	0x000000a0
        /*04c8*/ 	.short	0x0106
        /*04ca*/ 	.byte	0x07
	.zero		1


	//   ....[57]....
        /*04cc*/ 	.word	0x00003100
        /*04d0*/ 	.word	0x00000000
        /*04d4*/ 	.word	0x000000a0
        /*04d8*/ 	.short	0x010a
        /*04da*/ 	.byte	0xff
	.zero		1


	//   ....[58]....
        /*04dc*/ 	.word	0x00003660
        /*04e0*/ 	.word	0x00000000
        /*04e4*/ 	.word	0x00000090
        /*04e8*/ 	.short	0x010a
        /*04ea*/ 	.byte	0xff
	.zero		1


	//   ....[59]....
        /*04ec*/ 	.word	0x00003760
        /*04f0*/ 	.word	0x00000003
        /*04f4*/ 	.word	0x00000000
        /*04f8*/ 	.short	0x0101
        /*04fa*/ 	.byte	0xff
	.zero		1


	//   ....[60]....
        /*04fc*/ 	.word	0x00003770
        /*0500*/ 	.word	0x000000ff
        /*0504*/ 	.word	0x00000000
        /*0508*/ 	.short	0x010a
        /*050a*/ 	.byte	0x04
	.zero		1


	//   ....[61]....
        /*050c*/ 	.word	0x000037f0
        /*0510*/ 	.word	0x000000ff
        /*0514*/ 	.word	0x000000d0
        /*0518*/ 	.short	0x010a
        /*051a*/ 	.byte	0x1f
	.zero		1


	//   ....[62]....
        /*051c*/ 	.word	0x000038d0
        /*0520*/ 	.word	0x000000ff
        /*0524*/ 	.word	0x00000000
        /*0528*/ 	.short	0x010a
        /*052a*/ 	.byte	0x05
	.zero		1


	//   ....[63]....
        /*052c*/ 	.word	0x00003a10
        /*0530*/ 	.word	0x000000ff
        /*0534*/ 	.word	0x00000000
        /*0538*/ 	.short	0x010a
        /*053a*/ 	.byte	0x04
	.zero		1


	//   ....[64]....
        /*053c*/ 	.word	0x00003ca0
        /*0540*/ 	.word	0x000000ff
        /*0544*/ 	.word	0x00000000
        /*0548*/ 	.short	0x010a
        /*054a*/ 	.byte	0x04
	.zero		1


	//   ....[65]....
        /*054c*/ 	.word	0x00003d30
        /*0550*/ 	.word	0x000000ff
        /*0554*/ 	.word	0x00000000
        /*0558*/ 	.short	0x010a
        /*055a*/ 	.byte	0x05
	.zero		1


	//   ....[66]....
        /*055c*/ 	.word	0x00003dc0
        /*0560*/ 	.word	0x000000ff
        /*0564*/ 	.word	0x00000000
        /*0568*/ 	.short	0x010a
        /*056a*/ 	.byte	0x05
	.zero		1


	//   ....[67]....
        /*056c*/ 	.word	0x00003e50
        /*0570*/ 	.word	0x000000ff
        /*0574*/ 	.word	0x00000000
        /*0578*/ 	.short	0x010a
        /*057a*/ 	.byte	0x04
	.zero		1


	//   ....[68]....
        /*057c*/ 	.word	0x00004350
        /*0580*/ 	.word	0x0000000c
        /*0584*/ 	.word	0x00000090
        /*0588*/ 	.short	0x010a
        /*058a*/ 	.byte	0xff
	.zero		1


	//   ....[69]....
        /*058c*/ 	.word	0x000044c0
        /*0590*/ 	.word	0x00000000
        /*0594*/ 	.word	0x00000000
        /*0598*/ 	.short	0x0101
        /*059a*/ 	.byte	0xff
	.zero		1


	//   ....[70]....
        /*059c*/ 	.word	0x00004960
        /*05a0*/ 	.word	0x000000ff
        /*05a4*/ 	.word	0x00000088
        /*05a8*/ 	.short	0x010a
        /*05aa*/ 	.byte	0x15
	.zero		1


	//   ....[71]....
        /*05ac*/ 	.word	0x00004ae0
        /*05b0*/ 	.word	0x000000ff
        /*05b4*/ 	.word	0x00000060
        /*05b8*/ 	.short	0x010a
        /*05ba*/ 	.byte	0x15
	.zero		1


	//   ....[72]....
        /*05bc*/ 	.word	0x00004c50
        /*05c0*/ 	.word	0x000000ff
        /*05c4*/ 	.word	0x00000040
        /*05c8*/ 	.short	0x010b
        /*05ca*/ 	.byte	0x15
	.zero		1


	//   ....[73]....
        /*05cc*/ 	.word	0x00004c60
        /*05d0*/ 	.word	0x000000ff
        /*05d4*/ 	.word	0x00000000
        /*05d8*/ 	.short	0x0101
        /*05da*/ 	.byte	0x25
	.zero		1


	//   ....[74]....
        /*05dc*/ 	.word	0x00004c80
        /*05e0*/ 	.word	0x000000ff
        /*05e4*/ 	.word	0x00000068
        /*05e8*/ 	.short	0x010a
        /*05ea*/ 	.byte	0x15
	.zero		1


	//   ....[75]....
        /*05ec*/ 	.word	0x00004db0
        /*05f0*/ 	.word	0x000000ff
        /*05f4*/ 	.word	0x00000048
        /*05f8*/ 	.short	0x010b
        /*05fa*/ 	.byte	0x15
	.zero		1


	//   ....[76]....
        /*05fc*/ 	.word	0x00004dc0
        /*0600*/ 	.word	0x000000ff
        /*0604*/ 	.word	0x00000000
        /*0608*/ 	.short	0x0101
        /*060a*/ 	.byte	0x1f
	.zero		1


	//   ....[77]....
        /*060c*/ 	.word	0x00004de0
        /*0610*/ 	.word	0x000000ff
        /*0614*/ 	.word	0x00000070
        /*0618*/ 	.short	0x010a
        /*061a*/ 	.byte	0x15
	.zero		1


	//   ....[78]....
        /*061c*/ 	.word	0x00004f20
        /*0620*/ 	.word	0x000000ff
        /*0624*/ 	.word	0x00000050
        /*0628*/ 	.short	0x010b
        /*062a*/ 	.byte	0x15
	.zero		1


	//   ....[79]....
        /*062c*/ 	.word	0x00004f30
        /*0630*/ 	.word	0x000000ff
        /*0634*/ 	.word	0x00000000
        /*0638*/ 	.short	0x0101
        /*063a*/ 	.byte	0x1e
	.zero		1


	//   ....[80]....
        /*063c*/ 	.word	0x00004f50
        /*0640*/ 	.word	0x000000ff
        /*0644*/ 	.word	0x00000078
        /*0648*/ 	.short	0x010a
        /*064a*/ 	.byte	0x15
	.zero		1


	//   ....[81]....
        /*064c*/ 	.word	0x000050b0
        /*0650*/ 	.word	0x000000ff
        /*0654*/ 	.word	0x00000058
        /*0658*/ 	.short	0x010b
        /*065a*/ 	.byte	0x15
	.zero		1


	//   ....[82]....
        /*065c*/ 	.word	0x000050c0
        /*0660*/ 	.word	0x000000ff
        /*0664*/ 	.word	0x00000000
        /*0668*/ 	.short	0x0101
        /*066a*/ 	.byte	0x1d
	.zero		1


	//   ....[83]....
        /*066c*/ 	.word	0x000050d0
        /*0670*/ 	.word	0x000000ff
        /*0674*/ 	.word	0x00000060
        /*0678*/ 	.short	0x010a
        /*067a*/ 	.byte	0x15
	.zero		1


	//   ....[84]....
        /*067c*/ 	.word	0x00005230
        /*0680*/ 	.word	0x000000ff
        /*0684*/ 	.word	0x00000040
        /*0688*/ 	.short	0x010b
        /*068a*/ 	.byte	0x15
	.zero		1


	//   ....[85]....
        /*068c*/ 	.word	0x00005240
        /*0690*/ 	.word	0x000000ff
        /*0694*/ 	.word	0x00000000
        /*0698*/ 	.short	0x0101
        /*069a*/ 	.byte	0x25
	.zero		1


	//   ....[86]....
        /*069c*/ 	.word	0x00005250
        /*06a0*/ 	.word	0x000000ff
        /*06a4*/ 	.word	0x00000068
        /*06a8*/ 	.short	0x010a
        /*06aa*/ 	.byte	0x15
	.zero		1


	//   ....[87]....
        /*06ac*/ 	.word	0x000053b0
        /*06b0*/ 	.word	0x000000ff
        /*06b4*/ 	.word	0x00000048
        /*06b8*/ 	.short	0x010b
        /*06ba*/ 	.byte	0x15
	.zero		1


	//   ....[88]....
        /*06bc*/ 	.word	0x000053c0
        /*06c0*/ 	.word	0x000000ff
        /*06c4*/ 	.word	0x00000000
        /*06c8*/ 	.short	0x0101
        /*06ca*/ 	.byte	0x1f
	.zero		1


	//   ....[89]....
        /*06cc*/ 	.word	0x000053d0
        /*06d0*/ 	.word	0x000000ff
        /*06d4*/ 	.word	0x00000070
        /*06d8*/ 	.short	0x010a
        /*06da*/ 	.byte	0x15
	.zero		1


	//   ....[90]....
        /*06dc*/ 	.word	0x00005520
        /*06e0*/ 	.word	0x000000ff
        /*06e4*/ 	.word	0x00000050
        /*06e8*/ 	.short	0x010b
        /*06ea*/ 	.byte	0x15
	.zero		1


	//   ....[91]....
        /*06ec*/ 	.word	0x00005530
        /*06f0*/ 	.word	0x000000ff
        /*06f4*/ 	.word	0x00000000
        /*06f8*/ 	.short	0x0101
        /*06fa*/ 	.byte	0x1e
	.zero		1


	//   ....[92]....
        /*06fc*/ 	.word	0x00005540
        /*0700*/ 	.word	0x000000ff
        /*0704*/ 	.word	0x00000078
        /*0708*/ 	.short	0x010a
        /*070a*/ 	.byte	0x15
	.zero		1


	//   ....[93]....
        /*070c*/ 	.word	0x00005730
        /*0710*/ 	.word	0x000000ff
        /*0714*/ 	.word	0x00000058
        /*0718*/ 	.short	0x010b
        /*071a*/ 	.byte	0x15
	.zero		1


	//   ....[94]....
        /*071c*/ 	.word	0x00005740
        /*0720*/ 	.word	0x000000ff
        /*0724*/ 	.word	0x00000000
        /*0728*/ 	.short	0x0101
        /*072a*/ 	.byte	0x1d
	.zero		1


	//   ....[95]....
        /*072c*/ 	.word	0x00005760
        /*0730*/ 	.word	0x000000ff
        /*0734*/ 	.word	0x00000060
        /*0738*/ 	.short	0x010a
        /*073a*/ 	.byte	0x15
	.zero		1


	//   ....[96]....
        /*073c*/ 	.word	0x00005780
        /*0740*/ 	.word	0x000000ff
        /*0744*/ 	.word	0x00000068
        /*0748*/ 	.short	0x010a
        /*074a*/ 	.byte	0x15
	.zero		1


	//   ....[97]....
        /*074c*/ 	.word	0x000057a0
        /*0750*/ 	.word	0x000000ff
        /*0754*/ 	.word	0x00000070
        /*0758*/ 	.short	0x010a
        /*075a*/ 	.byte	0x15
	.zero		1


	//   ....[98]....
        /*075c*/ 	.word	0x000057f0
        /*0760*/ 	.word	0x00000002
        /*0764*/ 	.word	0x00000078
        /*0768*/ 	.short	0x010a
        /*076a*/ 	.byte	0xff
	.zero		1


	//   ....[99]....
        /*076c*/ 	.word	0x00005b60
        /*0770*/ 	.word	0x00000003
        /*0774*/ 	.word	0x00000090
        /*0778*/ 	.short	0x010a
        /*077a*/ 	.byte	0xff
	.zero		1


	//   ....[100]....
        /*077c*/ 	.word	0x00005ce0
        /*0780*/ 	.word	0x00000000
        /*0784*/ 	.word	0x00000000
        /*0788*/ 	.short	0x0101
        /*078a*/ 	.byte	0xff
	.zero		1


	//   ....[101]....
        /*078c*/ 	.word	0x000068b0
        /*0790*/ 	.word	0x000000ff
        /*0794*/ 	.word	0x00000040
        /*0798*/ 	.short	0x010a
        /*079a*/ 	.byte	0x2b
	.zero		1


	//   ....[102]....
        /*079c*/ 	.word	0x00006910
        /*07a0*/ 	.word	0x00000055
        /*07a4*/ 	.word	0x000000b0
        /*07a8*/ 	.short	0x010a
        /*07aa*/ 	.byte	0xff
	.zero		1


	//   ....[103]....
        /*07ac*/ 	.word	0x00006a30
        /*07b0*/ 	.word	0x000000ff
        /*07b4*/ 	.word	0x00000040
        /*07b8*/ 	.short	0x010a
        /*07ba*/ 	.byte	0x2b
	.zero		1


	//   ....[104]....
        /*07bc*/ 	.word	0x00006b30
        /*07c0*/ 	.word	0x00000055
        /*07c4*/ 	.word	0x000000b0
        /*07c8*/ 	.short	0x010a
        /*07ca*/ 	.byte	0xff
	.zero		1


	//   ....[105]....
        /*07cc*/ 	.word	0x00007130
        /*07d0*/ 	.word	0x00000000
        /*07d4*/ 	.word	0x00000000
        /*07d8*/ 	.short	0x0101
        /*07da*/ 	.byte	0xff
	.zero		1


	//   ....[106]....
        /*07dc*/ 	.word	0x00007140
        /*07e0*/ 	.word	0x00000003
        /*07e4*/ 	.word	0x00000040
        /*07e8*/ 	.short	0x010a
        /*07ea*/ 	.byte	0xff
	.zero		1


	//   ....[107]....
        /*07ec*/ 	.word	0x00007210
        /*07f0*/ 	.word	0x00000003
        /*07f4*/ 	.word	0x00000040
        /*07f8*/ 	.short	0x010a
        /*07fa*/ 	.byte	0xff
	.zero		1


	//   ....[108]....
        /*07fc*/ 	.word	0x00007890
        /*0800*/ 	.word	0x00000015
        /*0804*/ 	.word	0x00000000
        /*0808*/ 	.short	0x0101
        /*080a*/ 	.byte	0xff
	.zero		1


	//   ....[109]....
        /*080c*/ 	.word	0x000078b0
        /*0810*/ 	.word	0x00000014
        /*0814*/ 	.word	0x00000040
        /*0818*/ 	.short	0x010a
        /*081a*/ 	.byte	0xff
	.zero		1


	//   ....[110]....
        /*081c*/ 	.word	0x00007970
        /*0820*/ 	.word	0x00000014
        /*0824*/ 	.word	0x00000040
        /*0828*/ 	.short	0x010a
        /*082a*/ 	.byte	0xff
	.zero		1


	//   ....[111]....
        /*082c*/ 	.word	0x00007ff0
        /*0830*/ 	.word	0x00000015
        /*0834*/ 	.word	0x00000000
        /*0838*/ 	.short	0x0101
        /*083a*/ 	.byte	0xff
	.zero		1


	//   ....[112]....
        /*083c*/ 	.word	0x00008010
        /*0840*/ 	.word	0x00000014
        /*0844*/ 	.word	0x00000040
        /*0848*/ 	.short	0x010a
        /*084a*/ 	.byte	0xff
	.zero		1


	//   ....[113]....
        /*084c*/ 	.word	0x000080d0
        /*0850*/ 	.word	0x00000014
        /*0854*/ 	.word	0x00000040
        /*0858*/ 	.short	0x010a
        /*085a*/ 	.byte	0xff
	.zero		1


	//   ....[114]....
        /*085c*/ 	.word	0x00008780
        /*0860*/ 	.word	0x00000015
        /*0864*/ 	.word	0x00000000
        /*0868*/ 	.short	0x0101
        /*086a*/ 	.byte	0xff
	.zero		1


	//   ....[115]....
        /*086c*/ 	.word	0x000087a0
        /*0870*/ 	.word	0x00000014
        /*0874*/ 	.word	0x00000040
        /*0878*/ 	.short	0x010a
        /*087a*/ 	.byte	0xff
	.zero		1


	//   ....[116]....
        /*087c*/ 	.word	0x00008860
        /*0880*/ 	.word	0x00000014
        /*0884*/ 	.word	0x00000040
        /*0888*/ 	.short	0x010a
        /*088a*/ 	.byte	0xff
	.zero		1


	//   ....[117]....
        /*088c*/ 	.word	0x00008f50
        /*0890*/ 	.word	0x00000015
        /*0894*/ 	.word	0x00000000
        /*0898*/ 	.short	0x0101
        /*089a*/ 	.byte	0xff
	.zero		1


	//   ....[118]....
        /*089c*/ 	.word	0x00008f70
        /*08a0*/ 	.word	0x00000014
        /*08a4*/ 	.word	0x00000040
        /*08a8*/ 	.short	0x010a
        /*08aa*/ 	.byte	0xff
	.zero		1


	//   ....[119]....
        /*08ac*/ 	.word	0x00009030
        /*08b0*/ 	.word	0x00000014
        /*08b4*/ 	.word	0x00000040
        /*08b8*/ 	.short	0x010a
        /*08ba*/ 	.byte	0xff
	.zero		1


	//   ....[120]....
        /*08bc*/ 	.word	0x000096f0
        /*08c0*/ 	.word	0x00000015
        /*08c4*/ 	.word	0x00000000
        /*08c8*/ 	.short	0x0101
        /*08ca*/ 	.byte	0xff
	.zero		1


	//   ....[121]....
        /*08cc*/ 	.word	0x00009710
        /*08d0*/ 	.word	0x00000014
        /*08d4*/ 	.word	0x00000040
        /*08d8*/ 	.short	0x010a
        /*08da*/ 	.byte	0xff
	.zero		1


	//   ....[122]....
        /*08dc*/ 	.word	0x000097d0
        /*08e0*/ 	.word	0x00000014
        /*08e4*/ 	.word	0x00000040
        /*08e8*/ 	.short	0x010a
        /*08ea*/ 	.byte	0xff
	.zero		1


	//   ....[123]....
        /*08ec*/ 	.word	0x00009e90
        /*08f0*/ 	.word	0x00000015
        /*08f4*/ 	.word	0x00000000
        /*08f8*/ 	.short	0x0101
        /*08fa*/ 	.byte	0xff
	.zero		1


	//   ....[124]....
        /*08fc*/ 	.word	0x00009eb0
        /*0900*/ 	.word	0x00000014
        /*0904*/ 	.word	0x00000040
        /*0908*/ 	.short	0x010a
        /*090a*/ 	.byte	0xff
	.zero		1


	//   ....[125]....
        /*090c*/ 	.word	0x00009f70
        /*0910*/ 	.word	0x00000014
        /*0914*/ 	.word	0x00000040
        /*0918*/ 	.short	0x010a
        /*091a*/ 	.byte	0xff
	.zero		1


	//   ....[126]....
        /*091c*/ 	.word	0x0000a370
        /*0920*/ 	.word	0x000000ff
        /*0924*/ 	.word	0x00000000
        /*0928*/ 	.short	0x0101
        /*092a*/ 	.byte	0x04
	.zero		1


	//   ....[127]....
        /*092c*/ 	.word	0x0000a660
        /*0930*/ 	.word	0x00000003
        /*0934*/ 	.word	0x00000000
        /*0938*/ 	.short	0x0101
        /*093a*/ 	.byte	0xff
	.zero		1


	//   ....[128]....
        /*093c*/ 	.word	0x0000a920
        /*0940*/ 	.word	0x000000ff
        /*0944*/ 	.word	0x00000000
        /*0948*/ 	.short	0x0101
        /*094a*/ 	.byte	0x04
	.zero		1


	//   ....[129]....
        /*094c*/ 	.word	0x0000a940
        /*0950*/ 	.word	0x00000000
        /*0954*/ 	.word	0x00000100
        /*0958*/ 	.short	0x010a
        /*095a*/ 	.byte	0xff
	.zero		1


	//   ....[130]....
        /*095c*/ 	.word	0x0000a9a0
        /*0960*/ 	.word	0x00000000
        /*0964*/ 	.word	0x00000020
        /*0968*/ 	.short	0x010a
        /*096a*/ 	.byte	0xff
	.zero		1


	//   ....[131]....
        /*096c*/ 	.word	0x0000aa00
        /*0970*/ 	.word	0x00000000
        /*0974*/ 	.word	0x00000020
        /*0978*/ 	.short	0x010a
        /*097a*/ 	.byte	0xff
	.zero		1


	//   ....[132]....
        /*097c*/ 	.word	0x0000aa50
        /*0980*/ 	.word	0x00000003
        /*0984*/ 	.word	0x00000090
        /*0988*/ 	.short	0x010a
        /*098a*/ 	.byte	0xff
	.zero		1


	//   ....[133]....
        /*098c*/ 	.word	0x0000aab0
        /*0990*/ 	.word	0x00000000
        /*0994*/ 	.word	0x00000000
        /*0998*/ 	.short	0x010a
        /*099a*/ 	.byte	0xff
	.zero		1


	//   ....[134]....
        /*099c*/ 	.word	0x0000ab10
        /*09a0*/ 	.word	0x00000000
        /*09a4*/ 	.word	0x00000000
        /*09a8*/ 	.short	0x010a
        /*09aa*/ 	.byte	0xff
	.zero		1


	//   ....[135]....
        /*09ac*/ 	.word	0x0000ab70
        /*09b0*/ 	.word	0x00000000
        /*09b4*/ 	.word	0x00000000
        /*09b8*/ 	.short	0x010a
        /*09ba*/ 	.byte	0xff
	.zero		1


	//   ....[136]....
        /*09bc*/ 	.word	0x0000abc0
        /*09c0*/ 	.word	0x00000002
        /*09c4*/ 	.word	0x000000f0
        /*09c8*/ 	.short	0x010a
        /*09ca*/ 	.byte	0xff
	.zero		1


	//   ....[137]....
        /*09cc*/ 	.word	0x0000ac20
        /*09d0*/ 	.word	0x00000002
        /*09d4*/ 	.word	0x000000a0
        /*09d8*/ 	.short	0x010a
        /*09da*/ 	.byte	0xff
	.zero		1


	//   ....[138]....
        /*09dc*/ 	.word	0x0000ac70
        /*09e0*/ 	.word	0x00000002
        /*09e4*/ 	.word	0x00000090
        /*09e8*/ 	.short	0x010a
        /*09ea*/ 	.byte	0xff
	.zero		1


	//   ....[139]....
        /*09ec*/ 	.word	0x0000acd0
        /*09f0*/ 	.word	0x00000000
        /*09f4*/ 	.word	0x000000a0
        /*09f8*/ 	.short	0x010a
        /*09fa*/ 	.byte	0xff
	.zero		1


	//   ....[140]....
        /*09fc*/ 	.word	0x0000ad20
        /*0a00*/ 	.word	0x00000000
        /*0a04*/ 	.word	0x00000090
        /*0a08*/ 	.short	0x010a
        /*0a0a*/ 	.byte	0xff
	.zero		1


	//   ....[141]....
        /*0a0c*/ 	.word	0x0000ad80
        /*0a10*/ 	.word	0x00000003
        /*0a14*/ 	.word	0x000000d0
        /*0a18*/ 	.short	0x010a
        /*0a1a*/ 	.byte	0xff
	.zero		1


	//   ....[142]....
        /*0a1c*/ 	.word	0x0000ade0
        /*0a20*/ 	.word	0x00000000
        /*0a24*/ 	.word	0x00000000
        /*0a28*/ 	.short	0x010a
        /*0a2a*/ 	.byte	0xff
	.zero		1


	//   ....[143]....
        /*0a2c*/ 	.word	0x0000ae40
        /*0a30*/ 	.word	0x00000000
        /*0a34*/ 	.word	0x00000000
        /*0a38*/ 	.short	0x010a
        /*0a3a*/ 	.byte	0xff
	.zero		1


	//   ....[144]....
        /*0a3c*/ 	.word	0x0000aea0
        /*0a40*/ 	.word	0x00000000
        /*0a44*/ 	.word	0x00000000
        /*0a48*/ 	.short	0x010a
        /*0a4a*/ 	.byte	0xff
	.zero		1


	//   ....[145]....
        /*0a4c*/ 	.word	0x0000af00
        /*0a50*/ 	.word	0x00000000
        /*0a54*/ 	.word	0x00000000
        /*0a58*/ 	.short	0x010a
        /*0a5a*/ 	.byte	0xff
	.zero		1


	//   ....[146]....
        /*0a5c*/ 	.word	0x0000af60
        /*0a60*/ 	.word	0x00000000
        /*0a64*/ 	.word	0x00000000
        /*0a68*/ 	.short	0x010a
        /*0a6a*/ 	.byte	0xff
	.zero		1


	//   ....[147]....
        /*0a6c*/ 	.word	0x0000afb0
        /*0a70*/ 	.word	0x0000000c
        /*0a74*/ 	.word	0x00000090
        /*0a78*/ 	.short	0x010a
        /*0a7a*/ 	.byte	0xff
	.zero		1


	//   ....[148]....
        /*0a7c*/ 	.word	0x0000b010
        /*0a80*/ 	.word	0x00000000
        /*0a84*/ 	.word	0x00000088
        /*0a88*/ 	.short	0x010a
        /*0a8a*/ 	.byte	0xff
	.zero		1


	//   ....[149]....
        /*0a8c*/ 	.word	0x0000b070
        /*0a90*/ 	.word	0x00000009
        /*0a94*/ 	.word	0x00000060
        /*0a98*/ 	.short	0x010a
        /*0a9a*/ 	.byte	0xff
	.zero		1


	//   ....[150]....
        /*0a9c*/ 	.word	0x0000b0d0
        /*0aa0*/ 	.word	0x00000009
        /*0aa4*/ 	.word	0x00000068
        /*0aa8*/ 	.short	0x010a
        /*0aaa*/ 	.byte	0xff
	.zero		1


	//   ....[151]....
        /*0aac*/ 	.word	0x0000b130
        /*0ab0*/ 	.word	0x00000009
        /*0ab4*/ 	.word	0x00000070
        /*0ab8*/ 	.short	0x010a
        /*0aba*/ 	.byte	0xff
	.zero		1


	//   ....[152]....
        /*0abc*/ 	.word	0x0000b190
        /*0ac0*/ 	.word	0x00000009
        /*0ac4*/ 	.word	0x00000078
        /*0ac8*/ 	.short	0x010a
        /*0aca*/ 	.byte	0xff
	.zero		1


	//   ....[153]....
        /*0acc*/ 	.word	0x0000b1f0
        /*0ad0*/ 	.word	0x00000000
        /*0ad4*/ 	.word	0x00000060
        /*0ad8*/ 	.short	0x010a
        /*0ada*/ 	.byte	0xff
	.zero		1


	//   ....[154]....
        /*0adc*/ 	.word	0x0000b250
        /*0ae0*/ 	.word	0x00000000
        /*0ae4*/ 	.word	0x00000068
        /*0ae8*/ 	.short	0x010a
        /*0aea*/ 	.byte	0xff
	.zero		1


	//   ....[155]....
        /*0aec*/ 	.word	0x0000b2b0
        /*0af0*/ 	.word	0x00000000
        /*0af4*/ 	.word	0x00000070
        /*0af8*/ 	.short	0x010a
        /*0afa*/ 	.byte	0xff
	.zero		1


	//   ....[156]....
        /*0afc*/ 	.word	0x0000b310
        /*0b00*/ 	.word	0x00000000
        /*0b04*/ 	.word	0x00000078
        /*0b08*/ 	.short	0x010a
        /*0b0a*/ 	.byte	0xff
	.zero		1


	//   ....[157]....
        /*0b0c*/ 	.word	0x0000b370
        /*0b10*/ 	.word	0x00000003
        /*0b14*/ 	.word	0x00000060
        /*0b18*/ 	.short	0x010a
        /*0b1a*/ 	.byte	0xff
	.zero		1


	//   ....[158]....
        /*0b1c*/ 	.word	0x0000b3d0
        /*0b20*/ 	.word	0x00000003
        /*0b24*/ 	.word	0x00000068
        /*0b28*/ 	.short	0x010a
        /*0b2a*/ 	.byte	0xff
	.zero		1


	//   ....[159]....
        /*0b2c*/ 	.word	0x0000b430
        /*0b30*/ 	.word	0x00000003
        /*0b34*/ 	.word	0x00000070
        /*0b38*/ 	.short	0x010a
        /*0b3a*/ 	.byte	0xff
	.zero		1


	//   ....[160]....
        /*0b3c*/ 	.word	0x0000b480
        /*0b40*/ 	.word	0x00000003
        /*0b44*/ 	.word	0x00000090
        /*0b48*/ 	.short	0x010a
        /*0b4a*/ 	.byte	0xff
	.zero		1


	//   ....[161]....
        /*0b4c*/ 	.word	0x0000b4e0
        /*0b50*/ 	.word	0x00000000
        /*0b54*/ 	.word	0x00000040
        /*0b58*/ 	.short	0x010a
        /*0b5a*/ 	.byte	0xff
	.zero		1


	//   ....[162]....
        /*0b5c*/ 	.word	0x0000b530
        /*0b60*/ 	.word	0x00000055
        /*0b64*/ 	.word	0x000000b0
        /*0b68*/ 	.short	0x010a
        /*0b6a*/ 	.byte	0xff
	.zero		1


	//   ....[163]....
        /*0b6c*/ 	.word	0x0000b580
        /*0b70*/ 	.word	0x00000003
        /*0b74*/ 	.word	0x00000040
        /*0b78*/ 	.short	0x010a
        /*0b7a*/ 	.byte	0xff
	.zero		1


	//   ....[164]....
        /*0b7c*/ 	.word	0x0000b5d0
        /*0b80*/ 	.word	0x00000014
        /*0b84*/ 	.word	0x00000040
        /*0b88*/ 	.short	0x010a
        /*0b8a*/ 	.byte	0xff
	.zero		1


	//   ....[165]....
        /*0b8c*/ 	.word	0x0000b620
        /*0b90*/ 	.word	0x00000014
        /*0b94*/ 	.word	0x00000040
        /*0b98*/ 	.short	0x010a
        /*0b9a*/ 	.byte	0xff
	.zero		1


	//   ....[166]....
        /*0b9c*/ 	.word	0x0000b670
        /*0ba0*/ 	.word	0x00000014
        /*0ba4*/ 	.word	0x00000040
        /*0ba8*/ 	.short	0x010a
        /*0baa*/ 	.byte	0xff
	.zero		1


	//   ....[167]....
        /*0bac*/ 	.word	0x0000b6c0
        /*0bb0*/ 	.word	0x00000014
        /*0bb4*/ 	.word	0x00000040
        /*0bb8*/ 	.short	0x010a
        /*0bba*/ 	.byte	0xff
	.zero		1


	//   ....[168]....
        /*0bbc*/ 	.word	0x0000b710
        /*0bc0*/ 	.word	0x00000014
        /*0bc4*/ 	.word	0x00000040
        /*0bc8*/ 	.short	0x010a
        /*0bca*/ 	.byte	0xff
	.zero		1


	//   ....[169]....
        /*0bcc*/ 	.word	0x0000b760
        /*0bd0*/ 	.word	0x00000014
        /*0bd4*/ 	.word	0x00000040
        /*0bd8*/ 	.short	0x010a
        /*0bda*/ 	.byte	0xff
	.zero		1


	//----- nvinfo : EIATTR_NUM_MBARRIERS
	.align		4
.L_47:
        /*0bdc*/ 	.byte	0x03, 0x38
        /*0bde*/ 	.short	0x0022


	//----- nvinfo : EIATTR_EXIT_INSTR_OFFSETS
	.align		4
        /*0be0*/ 	.byte	0x04, 0x1c
        /*0be2*/ 	.short	(.L_49 - .L_48)


	//   ....[0]....
.L_48:
        /*0be4*/ 	.word	0x00002bc0


	//   ....[1]....
        /*0be8*/ 	.word	0x000030d0


	//   ....[2]....
        /*0bec*/ 	.word	0x00003130


	//   ....[3]....
        /*0bf0*/ 	.word	0x000040b0


	//   ....[4]....
        /*0bf4*/ 	.word	0x00005820


	//   ....[5]....
        /*0bf8*/ 	.word	0x00005860


	//   ....[6]....
        /*0bfc*/ 	.word	0x0000a800


	//   ....[7]....
        /*0c00*/ 	.word	0x0000a880


	//   ....[8]....
        /*0c04*/ 	.word	0x0000a8b0


	//   ....[9]....
        /*0c08*/ 	.word	0x0000a930


	//----- nvinfo : EIATTR_MAX_THREADS
	.align		4
.L_49:
        /*0c0c*/ 	.byte	0x04, 0x05
        /*0c0e*/ 	.short	(.L_51 - .L_50)
.L_50:
        /*0c10*/ 	.word	0x00000100
        /*0c14*/ 	.word	0x00000001
        /*0c18*/ 	.word	0x00000001


	//----- nvinfo : EIATTR_CRS_STACK_SIZE
	.align		4
.L_51:
        /*0c1c*/ 	.byte	0x04, 0x1e
        /*0c1e*/ 	.short	(.L_53 - .L_52)
.L_52:
        /*0c20*/ 	.word	0x00000000


	//----- nvinfo : EIATTR_CBANK_PARAM_SIZE
	.align		4
.L_53:
        /*0c24*/ 	.byte	0x03, 0x19
        /*0c26*/ 	.short	0x0800


	//----- nvinfo : EIATTR_PARAM_CBANK
	.align		4
        /*0c28*/ 	.byte	0x04, 0x0a
        /*0c2a*/ 	.short	(.L_55 - .L_54)
	.align		4
.L_54:
        /*0c2c*/ 	.word	index@(.nv.constant0._ZN7cutlass13device_kernelINS_4gemm6kernel13GemmUniversalIN4cute5tupleIJiiiiEEENS1_10collective13CollectiveMmaINS1_35MainloopSm100TmaUmmaWarpSpecializedILi4ELi2ELi4ENS5_IJNS4_1CILi4EEENSA_ILi2EEENSA_ILi1EEEEEEEENS5_IJNSA_ILi64EEENSA_ILi256EEENSA_ILi32EEEEEEfNS5_IJlSD_lEEEfSK_NS4_8TiledMMAINS4_8MMA_AtomIJNS4_17SM100_MMA_TF32_SSINS_10tfloat32_tESO_fLi64ELi256ELNS4_4UMMA5MajorE0ELSQ_0ELNSP_7ScaleInE0ELSR_0EEEEEENS4_6LayoutINS5_IJSD_SD_SD_EEENS5_IJNSA_ILi0EEESW_SW_EEEEENS5_IJNS4_10UnderscoreESZ_SZ_EEEEENS4_23SM90_TMA_LOAD_MULTICASTENS4_14ComposedLayoutINS4_7SwizzleILi3ELi4ELi3EEENS4_18smem_ptr_flag_bitsILi32EEENSU_INS5_IJNSA_ILi8EEESI_EEENS5_IJSI_SD_EEEEEEEvNS4_8identityES12_S1C_vS1D_EENS_8epilogue10collective18CollectiveEpilogueINS1F_23Sm100TmaWarpSpecializedILi4ELi2ELi16ELb1ELb0EEEJSJ_NS5_IJNSU_ISG_SD_EENSU_ISI_SD_EEEEEfSK_fSK_NS1F_6fusion15FusionCallbacksIS1J_NS1N_17LinearCombinationIffffLNS_15FloatRoundStyleE2EEESJ_S1M_JEEENS4_5SM1004TMEM4LOAD26SM100_TMEM_LOAD_16dp128b8xENS4_13SM90_TMA_LOADES1C_NS4_17SM75_U32x4_LDSM_NENS4_14SM90_TMA_STOREES1C_NS4_17SM90_U32x4_STSM_NENS4_39AutoVectorizingCopyWithAssumedAlignmentILi128EEEEEEvvEEEEvNT_6ParamsE)
        /*0c30*/ 	.short	0x0380
        /*0c32*/ 	.short	0x0800


	//----- nvinfo : EIATTR_SW_WAR
	.align		4
.L_55:
        /*0c34*/ 	.byte	0x04, 0x36
        /*0c36*/ 	.short	(.L_57 - .L_56)
.L_56:
        /*0c38*/ 	.word	0x00000008
.L_57:


//--------------------- .nv.callgraph             --------------------------
	.section	.nv.callgraph,"",@"SHT_CUDA_CALLGRAPH"
	.align	4
	.sectionentsize	8
	.align		4
        /*0000*/ 	.word	0x00000000
	.align		4
        /*0004*/ 	.word	0xffffffff
	.align		4
        /*0008*/ 	.word	index@(_ZN7cutlass13device_kernelINS_4gemm6kernel13GemmUniversalIN4cute5tupleIJiiiiEEENS1_10collective13CollectiveMmaINS1_35MainloopSm100TmaUmmaWarpSpecializedILi4ELi2ELi4ENS5_IJNS4_1CILi4EEENSA_ILi2EEENSA_ILi1EEEEEEEENS5_IJNSA_ILi64EEENSA_ILi256EEENSA_ILi32EEEEEEfNS5_IJlSD_lEEEfSK_NS4_8TiledMMAINS4_8MMA_AtomIJNS4_17SM100_MMA_TF32_SSINS_10tfloat32_tESO_fLi64ELi256ELNS4_4UMMA5MajorE0ELSQ_0ELNSP_7ScaleInE0ELSR_0EEEEEENS4_6LayoutINS5_IJSD_SD_SD_EEENS5_IJNSA_ILi0EEESW_SW_EEEEENS5_IJNS4_10UnderscoreESZ_SZ_EEEEENS4_23SM90_TMA_LOAD_MULTICASTENS4_14ComposedLayoutINS4_7SwizzleILi3ELi4ELi3EEENS4_18smem_ptr_flag_bitsILi32EEENSU_INS5_IJNSA_ILi8EEESI_EEENS5_IJSI_SD_EEEEEEEvNS4_8identityES12_S1C_vS1D_EENS_8epilogue10collective18CollectiveEpilogueINS1F_23Sm100TmaWarpSpecializedILi4ELi2ELi16ELb1ELb0EEEJSJ_NS5_IJNSU_ISG_SD_EENSU_ISI_SD_EEEEEfSK_fSK_NS1F_6fusion15FusionCallbacksIS1J_NS1N_17LinearCombinationIffffLNS_15FloatRoundStyleE2EEESJ_S1M_JEEENS4_5SM1004TMEM4LOAD26SM100_TMEM_LOAD_16dp128b8xENS4_13SM90_TMA_LOADES1C_NS4_17SM75_U32x4_LDSM_NENS4_14SM90_TMA_STOREES1C_NS4_17SM90_U32x4_STSM_NENS4_39AutoVectorizingCopyWithAssumedAlignmentILi128EEEEEEvvEEEEvNT_6ParamsE)
	.align		4
        /*000c*/ 	.word	index@(__assertfail)
	.align		4
        /*0010*/ 	.word	0x00000000
	.align		4
        /*0014*/ 	.word	0xfffffffe
	.align		4
        /*0018*/ 	.word	0x00000000
	.align		4
        /*001c*/ 	.word	0xfffffffd
	.align		4
        /*0020*/ 	.word	0x00000000
	.align		4
        /*0024*/ 	.word	0xfffffffc


//--------------------- .nv.constant4             --------------------------
	.section	.nv.constant4,"a",@progbits
	.align	8
	.align		8
.nv.constant4:
        /*0000*/ 	.dword	__assertfail
	.align		8
        /*0008*/ 	.dword	__unnamed_1
	.align		8
        /*0010*/ 	.dword	__unnamed_2
	.align		8
        /*0018*/ 	.dword	_ZN40_INTERNAL_6586da14_4_k_cu_a5a8cb11_323854cuda3std3__45__cpo5beginE
	.align		8
        /*0020*/ 	.dword	_ZN40_INTERNAL_6586da14_4_k_cu_a5a8cb11_323854cuda3std3__45__cpo3endE
	.align		8
        /*0028*/ 	.dword	_ZN40_INTERNAL_6586da14_4_k_cu_a5a8cb11_323854cuda3std3__45__cpo6cbeginE
	.align		8
        /*0030*/ 	.dword	_ZN40_INTERNAL_6586da14_4_k_cu_a5a8cb11_323854cuda3std3__45__cpo4cendE
	.align		8
        /*0038*/ 	.dword	_ZN40_INTERNAL_6586da14_4_k_cu_a5a8cb11_323854cuda3std3__442_GLOBAL__N__6586da14_4_k_cu_a5a8cb11_323856ignoreE
	.align		8
        /*0040*/ 	.dword	_ZN40_INTERNAL_6586da14_4_k_cu_a5a8cb11_323854cuda3std3__419piecewise_constructE
	.align		8
        /*0048*/ 	.dword	_ZN40_INTERNAL_6586da14_4_k_cu_a5a8cb11_323854cuda3std3__48in_placeE
	.align		8
        /*0050*/ 	.dword	_ZN40_INTERNAL_6586da14_4_k_cu_a5a8cb11_323854cuda3std6ranges3__45__cpo4swapE
	.align		8
        /*0058*/ 	.dword	_ZN40_INTERNAL_6586da14_4_k_cu_a5a8cb11_323854cuda3std6ranges3__45__cpo9iter_moveE
	.align		8
        /*0060*/ 	.dword	_ZN40_INTERNAL_6586da14_4_k_cu_a5a8cb11_323854cute7productE
	.align		8
        /*0068*/ 	.dword	_ZN40_INTERNAL_6586da14_4_k_cu_a5a8cb11_323854cute1_E
	.align		8
        /*0070*/ 	.dword	$str$25
	.align		8
        /*0078*/ 	.dword	$str$26
	.align		8
        /*0080*/ 	.dword	$str$27
	.align		8
        /*0088*/ 	.dword	$str$28


//--------------------- .text._ZN7cutlass13device_kernelINS_4gemm6kernel13GemmUniversalIN4cute5tupleIJiiiiEEENS1_10collective13CollectiveMmaINS1_35MainloopSm100TmaUmmaWarpSpecializedILi4ELi2ELi4ENS5_IJNS4_1CILi4EEENSA_ILi2EEENSA_ILi1EEEEEEEENS5_IJNSA_ILi64EEENSA_ILi256EEENSA_ILi32EEEEEEfNS5_IJlSD_lEEEfSK_NS4_8TiledMMAINS4_8MMA_AtomIJNS4_17SM100_MMA_TF32_SSINS_10tfloat32_tESO_fLi64ELi256ELNS4_4UMMA5MajorE0ELSQ_0ELNSP_7ScaleInE0ELSR_0EEEEEENS4_6LayoutINS5_IJSD_SD_SD_EEENS5_IJNSA_ILi0EEESW_SW_EEEEENS5_IJNS4_10UnderscoreESZ_SZ_EEEEENS4_23SM90_TMA_LOAD_MULTICASTENS4_14ComposedLayoutINS4_7SwizzleILi3ELi4ELi3EEENS4_18smem_ptr_flag_bitsILi32EEENSU_INS5_IJNSA_ILi8EEESI_EEENS5_IJSI_SD_EEEEEEEvNS4_8identityES12_S1C_vS1D_EENS_8epilogue10collective18CollectiveEpilogueINS1F_23Sm100TmaWarpSpecializedILi4ELi2ELi16ELb1ELb0EEEJSJ_NS5_IJNSU_ISG_SD_EENSU_ISI_SD_EEEEEfSK_fSK_NS1F_6fusion15FusionCallbacksIS1J_NS1N_17LinearCombinationIffffLNS_15FloatRoundStyleE2EEESJ_S1M_JEEENS4_5SM1004TMEM4LOAD26SM100_TMEM_LOAD_16dp128b8xENS4_13SM90_TMA_LOADES1C_NS4_17SM75_U32x4_LDSM_NENS4_14SM90_TMA_STOREES1C_NS4_17SM90_U32x4_STSM_NENS4_39AutoVectorizingCopyWithAssumedAlignmentILi128EEEEEEvvEEEEvNT_6ParamsE --------------------------
	.section	.text._ZN7cutlass13device_kernelINS_4gemm6kernel13GemmUniversalIN4cute5tupleIJiiiiEEENS1_10collective13CollectiveMmaINS1_35MainloopSm100TmaUmmaWarpSpecializedILi4ELi2ELi4ENS5_IJNS4_1CILi4EEENSA_ILi2EEENSA_ILi1EEEEEEEENS5_IJNSA_ILi64EEENSA_ILi256EEENSA_ILi32EEEEEEfNS5_IJlSD_lEEEfSK_NS4_8TiledMMAINS4_8MMA_AtomIJNS4_17SM100_MMA_TF32_SSINS_10tfloat32_tESO_fLi64ELi256ELNS4_4UMMA5MajorE0ELSQ_0ELNSP_7ScaleInE0ELSR_0EEEEEENS4_6LayoutINS5_IJSD_SD_SD_EEENS5_IJNSA_ILi0EEESW_SW_EEEEENS5_IJNS4_10UnderscoreESZ_SZ_EEEEENS4_23SM90_TMA_LOAD_MULTICASTENS4_14ComposedLayoutINS4_7SwizzleILi3ELi4ELi3EEENS4_18smem_ptr_flag_bitsILi32EEENSU_INS5_IJNSA_ILi8EEESI_EEENS5_IJSI_SD_EEEEEEEvNS4_8identityES12_S1C_vS1D_EENS_8epilogue10collective18CollectiveEpilogueINS1F_23Sm100TmaWarpSpecializedILi4ELi2ELi16ELb1ELb0EEEJSJ_NS5_IJNSU_ISG_SD_EENSU_ISI_SD_EEEEEfSK_fSK_NS1F_6fusion15FusionCallbacksIS1J_NS1N_17LinearCombinationIffffLNS_15FloatRoundStyleE2EEESJ_S1M_JEEENS4_5SM1004TMEM4LOAD26SM100_TMEM_LOAD_16dp128b8xENS4_13SM90_TMA_LOADES1C_NS4_17SM75_U32x4_LDSM_NENS4_14SM90_TMA_STOREES1C_NS4_17SM90_U32x4_STSM_NENS4_39AutoVectorizingCopyWithAssumedAlignmentILi128EEEEEEvvEEEEvNT_6ParamsE,"ax",@progbits
	.align	128
.text._ZN7cutlass13device_kernelINS_4gemm6kernel13GemmUniversalIN4cute5tupleIJiiiiEEENS1_10collective13CollectiveMmaINS1_35MainloopSm100TmaUmmaWarpSpecializedILi4ELi2ELi4ENS5_IJNS4_1CILi4EEENSA_ILi2EEENSA_ILi1EEEEEEEENS5_IJNSA_ILi64EEENSA_ILi256EEENSA_ILi32EEEEEEfNS5_IJlSD_lEEEfSK_NS4_8TiledMMAINS4_8MMA_AtomIJNS4_17SM100_MMA_TF32_SSINS_10tfloat32_tESO_fLi64ELi256ELNS4_4UMMA5MajorE0ELSQ_0ELNSP_7ScaleInE0ELSR_0EEEEEENS4_6LayoutINS5_IJSD_SD_SD_EEENS5_IJNSA_ILi0EEESW_SW_EEEEENS5_IJNS4_10UnderscoreESZ_SZ_EEEEENS4_23SM90_TMA_LOAD_MULTICASTENS4_14ComposedLayoutINS4_7SwizzleILi3ELi4ELi3EEENS4_18smem_ptr_flag_bitsILi32EEENSU_INS5_IJNSA_ILi8EEESI_EEENS5_IJSI_SD_EEEEEEEvNS4_8identityES12_S1C_vS1D_EENS_8epilogue10collective18CollectiveEpilogueINS1F_23Sm100TmaWarpSpecializedILi4ELi2ELi16ELb1ELb0EEEJSJ_NS5_IJNSU_ISG_SD_EENSU_ISI_SD_EEEEEfSK_fSK_NS1F_6fusion15FusionCallbacksIS1J_NS1N_17LinearCombinationIffffLNS_15FloatRoundStyleE2EEESJ_S1M_JEEENS4_5SM1004TMEM4LOAD26SM100_TMEM_LOAD_16dp128b8xENS4_13SM90_TMA_LOADES1C_NS4_17SM75_U32x4_LDSM_NENS4_14SM90_TMA_STOREES1C_NS4_17SM90_U32x4_STSM_NENS4_39AutoVectorizingCopyWithAssumedAlignmentILi128EEEEEEvvEEEEvNT_6ParamsE:
        .type           _ZN7cutlass13device_kernelINS_4gemm6kernel13GemmUniversalIN4cute5tupleIJiiiiEEENS1_10collective13CollectiveMmaINS1_35MainloopSm100TmaUmmaWarpSpecializedILi4ELi2ELi4ENS5_IJNS4_1CILi4EEENSA_ILi2EEENSA_ILi1EEEEEEEENS5_IJNSA_ILi64EEENSA_ILi256EEENSA_ILi32EEEEEEfNS5_IJlSD_lEEEfSK_NS4_8TiledMMAINS4_8MMA_AtomIJNS4_17SM100_MMA_TF32_SSINS_10tfloat32_tESO_fLi64ELi256ELNS4_4UMMA5MajorE0ELSQ_0ELNSP_7ScaleInE0ELSR_0EEEEEENS4_6LayoutINS5_IJSD_SD_SD_EEENS5_IJNSA_ILi0EEESW_SW_EEEEENS5_IJNS4_10UnderscoreESZ_SZ_EEEEENS4_23SM90_TMA_LOAD_MULTICASTENS4_14ComposedLayoutINS4_7SwizzleILi3ELi4ELi3EEENS4_18smem_ptr_flag_bitsILi32EEENSU_INS5_IJNSA_ILi8EEESI_EEENS5_IJSI_SD_EEEEEEEvNS4_8identityES12_S1C_vS1D_EENS_8epilogue10collective18CollectiveEpilogueINS1F_23Sm100TmaWarpSpecializedILi4ELi2ELi16ELb1ELb0EEEJSJ_NS5_IJNSU_ISG_SD_EENSU_ISI_SD_EEEEEfSK_fSK_NS1F_6fusion15FusionCallbacksIS1J_NS1N_17LinearCombinationIffffLNS_15FloatRoundStyleE2EEESJ_S1M_JEEENS4_5SM1004TMEM4LOAD26SM100_TMEM_LOAD_16dp128b8xENS4_13SM90_TMA_LOADES1C_NS4_17SM75_U32x4_LDSM_NENS4_14SM90_TMA_STOREES1C_NS4_17SM90_U32x4_STSM_NENS4_39AutoVectorizingCopyWithAssumedAlignmentILi128EEEEEEvvEEEEvNT_6ParamsE,@function
        .size           _ZN7cutlass13device_kernelINS_4gemm6kernel13GemmUniversalIN4cute5tupleIJiiiiEEENS1_10collective13CollectiveMmaINS1_35MainloopSm100TmaUmmaWarpSpecializedILi4ELi2ELi4ENS5_IJNS4_1CILi4EEENSA_ILi2EEENSA_ILi1EEEEEEEENS5_IJNSA_ILi64EEENSA_ILi256EEENSA_ILi32EEEEEEfNS5_IJlSD_lEEEfSK_NS4_8TiledMMAINS4_8MMA_AtomIJNS4_17SM100_MMA_TF32_SSINS_10tfloat32_tESO_fLi64ELi256ELNS4_4UMMA5MajorE0ELSQ_0ELNSP_7ScaleInE0ELSR_0EEEEEENS4_6LayoutINS5_IJSD_SD_SD_EEENS5_IJNSA_ILi0EEESW_SW_EEEEENS5_IJNS4_10UnderscoreESZ_SZ_EEEEENS4_23SM90_TMA_LOAD_MULTICASTENS4_14ComposedLayoutINS4_7SwizzleILi3ELi4ELi3EEENS4_18smem_ptr_flag_bitsILi32EEENSU_INS5_IJNSA_ILi8EEESI_EEENS5_IJSI_SD_EEEEEEEvNS4_8identityES12_S1C_vS1D_EENS_8epilogue10collective18CollectiveEpilogueINS1F_23Sm100TmaWarpSpecializedILi4ELi2ELi16ELb1ELb0EEEJSJ_NS5_IJNSU_ISG_SD_EENSU_ISI_SD_EEEEEfSK_fSK_NS1F_6fusion15FusionCallbacksIS1J_NS1N_17LinearCombinationIffffLNS_15FloatRoundStyleE2EEESJ_S1M_JEEENS4_5SM1004TMEM4LOAD26SM100_TMEM_LOAD_16dp128b8xENS4_13SM90_TMA_LOADES1C_NS4_17SM75_U32x4_LDSM_NENS4_14SM90_TMA_STOREES1C_NS4_17SM90_U32x4_STSM_NENS4_39AutoVectorizingCopyWithAssumedAlignmentILi128EEEEEEvvEEEEvNT_6ParamsE,(.L_x_227 - _ZN7cutlass13device_kernelINS_4gemm6kernel13GemmUniversalIN4cute5tupleIJiiiiEEENS1_10collective13CollectiveMmaINS1_35MainloopSm100TmaUmmaWarpSpecializedILi4ELi2ELi4ENS5_IJNS4_1CILi4EEENSA_ILi2EEENSA_ILi1EEEEEEEENS5_IJNSA_ILi64EEENSA_ILi256EEENSA_ILi32EEEEEEfNS5_IJlSD_lEEEfSK_NS4_8TiledMMAINS4_8MMA_AtomIJNS4_17SM100_MMA_TF32_SSINS_10tfloat32_tESO_fLi64ELi256ELNS4_4UMMA5MajorE0ELSQ_0ELNSP_7ScaleInE0ELSR_0EEEEEENS4_6LayoutINS5_IJSD_SD_SD_EEENS5_IJNSA_ILi0EEESW_SW_EEEEENS5_IJNS4_10UnderscoreESZ_SZ_EEEEENS4_23SM90_TMA_LOAD_MULTICASTENS4_14ComposedLayoutINS4_7SwizzleILi3ELi4ELi3EEENS4_18smem_ptr_flag_bitsILi32EEENSU_INS5_IJNSA_ILi8EEESI_EEENS5_IJSI_SD_EEEEEEEvNS4_8identityES12_S1C_vS1D_EENS_8epilogue10collective18CollectiveEpilogueINS1F_23Sm100TmaWarpSpecializedILi4ELi2ELi16ELb1ELb0EEEJSJ_NS5_IJNSU_ISG_SD_EENSU_ISI_SD_EEEEEfSK_fSK_NS1F_6fusion15FusionCallbacksIS1J_NS1N_17LinearCombinationIffffLNS_15FloatRoundStyleE2EEESJ_S1M_JEEENS4_5SM1004TMEM4LOAD26SM100_TMEM_LOAD_16dp128b8xENS4_13SM90_TMA_LOADES1C_NS4_17SM75_U32x4_LDSM_NENS4_14SM90_TMA_STOREES1C_NS4_17SM90_U32x4_STSM_NENS4_39AutoVectorizingCopyWithAssumedAlignmentILi128EEEEEEvvEEEEvNT_6ParamsE)
        .other          _ZN7cutlass13device_kernelINS_4gemm6kernel13GemmUniversalIN4cute5tupleIJiiiiEEENS1_10collective13CollectiveMmaINS1_35MainloopSm100TmaUmmaWarpSpecializedILi4ELi2ELi4ENS5_IJNS4_1CILi4EEENSA_ILi2EEENSA_ILi1EEEEEEEENS5_IJNSA_ILi64EEENSA_ILi256EEENSA_ILi32EEEEEEfNS5_IJlSD_lEEEfSK_NS4_8TiledMMAINS4_8MMA_AtomIJNS4_17SM100_MMA_TF32_SSINS_10tfloat32_tESO_fLi64ELi256ELNS4_4UMMA5MajorE0ELSQ_0ELNSP_7ScaleInE0ELSR_0EEEEEENS4_6LayoutINS5_IJSD_SD_SD_EEENS5_IJNSA_ILi0EEESW_SW_EEEEENS5_IJNS4_10UnderscoreESZ_SZ_EEEEENS4_23SM90_TMA_LOAD_MULTICASTENS4_14ComposedLayoutINS4_7SwizzleILi3ELi4ELi3EEENS4_18smem_ptr_flag_bitsILi32EEENSU_INS5_IJNSA_ILi8EEESI_EEENS5_IJSI_SD_EEEEEEEvNS4_8identityES12_S1C_vS1D_EENS_8epilogue10collective18CollectiveEpilogueINS1F_23Sm100TmaWarpSpecializedILi4ELi2ELi16ELb1ELb0EEEJSJ_NS5_IJNSU_ISG_SD_EENSU_ISI_SD_EEEEEfSK_fSK_NS1F_6fusion15FusionCallbacksIS1J_NS1N_17LinearCombinationIffffLNS_15FloatRoundStyleE2EEESJ_S1M_JEEENS4_5SM1004TMEM4LOAD26SM100_TMEM_LOAD_16dp128b8xENS4_13SM90_TMA_LOADES1C_NS4_17SM75_U32x4_LDSM_NENS4_14SM90_TMA_STOREES1C_NS4_17SM90_U32x4_STSM_NENS4_39AutoVectorizingCopyWithAssumedAlignmentILi128EEEEEEvvEEEEvNT_6ParamsE,@"STO_CUDA_ENTRY STV_DEFAULT"
_ZN7cutlass13device_kernelINS_4gemm6kernel13GemmUniversalIN4cute5tupleIJiiiiEEENS1_10collective13CollectiveMmaINS1_35MainloopSm100TmaUmmaWarpSpecializedILi4ELi2ELi4ENS5_IJNS4_1CILi4EEENSA_ILi2EEENSA_ILi1EEEEEEEENS5_IJNSA_ILi64EEENSA_ILi256EEENSA_ILi32EEEEEEfNS5_IJlSD_lEEEfSK_NS4_8TiledMMAINS4_8MMA_AtomIJNS4_17SM100_MMA_TF32_SSINS_10tfloat32_tESO_fLi64ELi256ELNS4_4UMMA5MajorE0ELSQ_0ELNSP_7ScaleInE0ELSR_0EEEEEENS4_6LayoutINS5_IJSD_SD_SD_EEENS5_IJNSA_ILi0EEESW_SW_EEEEENS5_IJNS4_10UnderscoreESZ_SZ_EEEEENS4_23SM90_TMA_LOAD_MULTICASTENS4_14ComposedLayoutINS4_7SwizzleILi3ELi4ELi3EEENS4_18smem_ptr_flag_bitsILi32EEENSU_INS5_IJNSA_ILi8EEESI_EEENS5_IJSI_SD_EEEEEEEvNS4_8identityES12_S1C_vS1D_EENS_8epilogue10collective18CollectiveEpilogueINS1F_23Sm100TmaWarpSpecializedILi4ELi2ELi16ELb1ELb0EEEJSJ_NS5_IJNSU_ISG_SD_EENSU_ISI_SD_EEEEEfSK_fSK_NS1F_6fusion15FusionCallbacksIS1J_NS1N_17LinearCombinationIffffLNS_15FloatRoundStyleE2EEESJ_S1M_JEEENS4_5SM1004TMEM4LOAD26SM100_TMEM_LOAD_16dp128b8xENS4_13SM90_TMA_LOADES1C_NS4_17SM75_U32x4_LDSM_NENS4_14SM90_TMA_STOREES1C_NS4_17SM90_U32x4_STSM_NENS4_39AutoVectorizingCopyWithAssumedAlignmentILi128EEEEEEvvEEEEvNT_6ParamsE:
[----:B------:R-:W1:Y:S01]  /*0000*/  LDC R1, c[0x0][0x37c] ;  /* 0x0000df00ff017b82 */ /* 0x000e620000000800 */
[----:B------:R-:W2:Y:S01]  /*0010*/  S2R R76, SR_TID.X ;  /* 0x00000000004c7919 */ /* 0x000ea20000002100 */
[----:B------:R-:W3:Y:S01]  /*0020*/  LDCU.64 UR8, c[0x0][0x890] ;  /* 0x00011200ff0877ac */ /* 0x000ee20008000a00 */
[----:B------:R-:W-:Y:S02]  /*0030*/  PRMT R64, RZ, 0x7610, R64 ;  /* 0x00007610ff407816 */ /* 0x000fe40000000040 */
[----:B------:R-:W-:Y:S01]  /*0040*/  ELECT P3, URZ, PT ;  /* 0x0000000000ff782f */ /* 0x000fe20003860000 */
[----:B---3--:R-:W-:-:S04]  /*0050*/  UISETP.NE.U32.AND UP0, UPT, UR8, URZ, UPT ;  /* 0x000000ff0800728c */ /* 0x008fc8000bf05070 */
[----:B------:R-:W-:Y:S01]  /*0060*/  UISETP.NE.AND.EX UP0, UPT, UR9, URZ, UPT, UP0 ;  /* 0x000000ff0900728c */ /* 0x000fe2000bf05300 */
[----:B--2---:R-:W-:-:S05]  /*0070*/  SHF.R.U32.HI R65, RZ, 0x5, R76 ;  /* 0x00000005ff417819 */ /* 0x004fca000001164c */
[----:B------:R-:W2:Y:S02]  /*0080*/  SHFL.IDX PT, R0, R65, RZ, 0x1f ;  /* 0x00001fff41007589 */ /* 0x000ea400000e0000 */
[----:B--2---:R-:W-:Y:S01]  /*0090*/  R2UR UR17, R0 ;  /* 0x00000000001172ca */ /* 0x004fe200000e0000 */
[----:B-1----:R-:W-:-:S14]  /*00a0*/  BRA.U UP0, `(.L_x_0) ;  /* 0x0000000100307547 */ /* 0x002fdc000b800000 */
[----:B------:R-:W1:Y:S02]  /*00b0*/  LDCU.64 UR4, c[0x0][0x888] ;  /* 0x00011100ff0477ac */ /* 0x000e640008000a00 */
[----:B-1----:R-:W-:-:S04]  /*00c0*/  UISETP.NE.U32.AND UP0, UPT, UR4, URZ, UPT ;  /* 0x000000ff0400728c */ /* 0x002fc8000bf05070 */
[----:B------:R-:W-:-:S09]  /*00d0*/  UISETP.NE.AND.EX UP0, UPT, UR5, URZ, UPT, UP0 ;  /* 0x000000ff0500728c */ /* 0x000fd2000bf05300 */
[----:B------:R-:W-:Y:S05]  /*00e0*/  BRA.U !UP0, `(.L_x_1) ;  /* 0x0000000108147547 */ /* 0x000fea000b800000 */
[----:B------:R-:W1:Y:S01]  /*00f0*/  LDC.64 R26, c[0x0][0x888] ;  /* 0x00022200ff1a7b82 */ /* 0x000e620000000a00 */
[----:B------:R-:W1:Y:S02]  /*0100*/  LDCU.64 UR4, c[0x0][0x358] ;  /* 0x00006b00ff0477ac */ /* 0x000e640008000a00 */
[----:B-1----:R1:W5:Y:S01]  /*0110*/  LDG.E R26, desc[UR4][R26.64] ;  /* 0x000000041a1a7981 */ /* 0x002362000c1e1900 */
[----:B------:R-:W-:Y:S01]  /*0120*/  HFMA2 R64, -RZ, RZ, 0, 5.9604644775390625e-08 ;  /* 0x00000001ff407431 */ /* 0x000fe200000001ff */
[----:B------:R-:W-:Y:S05]  /*0130*/  BRA `(.L_x_0) ;  /* 0x00000000000c7947 */ /* 0x000fea0003800000 */
.L_x_1:
[----:B------:R-:W1:Y:S01]  /*0140*/  LDCU UR4, c[0x0][0x880] ;  /* 0x00011000ff0477ac */ /* 0x000e620008000800 */
[----:B------:R-:W-:Y:S01]  /*0150*/  HFMA2 R64, -RZ, RZ, 0, 5.9604644775390625e-08 ;  /* 0x00000001ff407431 */ /* 0x000fe200000001ff */
[----:B-1----:R-:W-:-:S07]  /*0160*/  MOV R26, UR4 ;  /* 0x00000004001a7c02 */ /* 0x002fce0008000f00 */
.L_x_0:
[----:B------:R-:W2:Y:S02]  /*0170*/  LDCU.64 UR4, c[0x0][0x8b0] ;  /* 0x00011600ff0477ac */ /* 0x000ea40008000a00 */
[----:B--2---:R-:W-:-:S04]  /*0180*/  UISETP.NE.U32.AND UP0, UPT, UR4, URZ, UPT ;  /* 0x000000ff0400728c */ /* 0x004fc8000bf05070 */
[----:B------:R-:W-:-:S09]  /*0190*/  UISETP.NE.AND.EX UP0, UPT, UR5, URZ, UPT, UP0 ;  /* 0x000000ff0500728c */ /* 0x000fd2000bf05300 */
[----:B------:R-:W-:Y:S05]  /*01a0*/  BRA.U UP0, `(.L_x_2) ;  /* 0x0000000100287547 */ /* 0x000fea000b800000 */
[----:B------:R-:W2:Y:S02]  /*01b0*/  LDCU.64 UR4, c[0x0][0x8a8] ;  /* 0x00011500ff0477ac */ /* 0x000ea40008000a00 */
[----:B--2---:R-:W-:-:S04]  /*01c0*/  UISETP.NE.U32.AND UP0, UPT, UR4, URZ, UPT ;  /* 0x000000ff0400728c */ /* 0x004fc8000bf05070 */
[----:B------:R-:W-:-:S09]  /*01d0*/  UISETP.NE.AND.EX UP0, UPT, UR5, URZ, UPT, UP0 ;  /* 0x000000ff0500728c */ /* 0x000fd2000bf05300 */
[----:B------:R-:W-:Y:S05]  /*01e0*/  BRA.U !UP0, `(.L_x_3) ;  /* 0x0000000108107547 */ /* 0x000fea000b800000 */
[----:B------:R-:W2:Y:S01]  /*01f0*/  LDC.64 R24, c[0x0][0x8a8] ;  /* 0x00022a00ff187b82 */ /* 0x000ea20000000a00 */
[----:B------:R-:W2:Y:S02]  /*0200*/  LDCU.64 UR4, c[0x0][0x358] ;  /* 0x00006b00ff0477ac */ /* 0x000ea40008000a00 */
[----:B--2---:R2:W5:Y:S01]  /*0210*/  LDG.E R24, desc[UR4][R24.64] ;  /* 0x0000000418187981 */ /* 0x004562000c1e1900 */
[----:B------:R-:W-:Y:S05]  /*0220*/  BRA `(.L_x_2) ;  /* 0x0000000000087947 */ /* 0x000fea0003800000 */
.L_x_3:
[----:B------:R-:W2:Y:S02]  /*0230*/  LDCU UR4, c[0x0][0x8a0] ;  /* 0x00011400ff0477ac */ /* 0x000ea40008000800 */
[----:B--2---:R-:W-:Y:S02]  /*0240*/  MOV R24, UR4 ;  /* 0x0000000400187c02 */ /* 0x004fe40008000f00 */
.L_x_2:
[----:B------:R-:W-:Y:S01]  /*0250*/  IMAD.U32 R0, RZ, RZ, UR17 ;  /* 0x00000011ff007e24 */ /* 0x000fe2000f8e00ff */
[----:B------:R-:W-:Y:S04]  /*0260*/  BSSY.RECONVERGENT B0, `(.L_x_4) ;  /* 0x000000c000007945 */ /* 0x000fe80003800200 */
[C---:B------:R-:W-:Y:S02]  /*0270*/  ISETP.NE.OR P1, PT, R0.reuse, 0x1, !P3 ;  /* 0x000000010000780c */ /* 0x040fe40005f25670 */
[----:B------:R-:W-:-:S11]  /*0280*/  ISETP.NE.OR P0, PT, R0, 0x3, !P3 ;  /* 0x000000030000780c */ /* 0x000fd60005f05670 */
[----:B------:R-:W-:Y:S05]  /*0290*/  @P1 BRA `(.L_x_5) ;  /* 0x0000000000201947 */ /* 0x000fea0003800000 */
[----:B------:R-:W3:Y:S02]  /*02a0*/  LDCU.64 UR4, c[0x0][0x348] ;  /* 0x00006900ff0477ac */ /* 0x000ee40008000a00 */
[----:B---3--:R-:W-:Y:S02]  /*02b0*/  UIADD3 UR6, UP1, UPT, UR4, 0x80, URZ ;  /* 0x0000008004067890 */ /* 0x008fe4000ff3e0ff */
[----:B------:R-:W-:Y:S02]  /*02c0*/  UIADD3 UR4, UP0, UPT, UR4, 0x180, URZ ;  /* 0x0000018004047890 */ /* 0x000fe4000ff1e0ff */
[----:B------:R-:W-:Y:S02]  /*02d0*/  UIADD3.X UR7, UPT, UPT, URZ, UR5, URZ, UP1, !UPT ;  /* 0x00000005ff077290 */ /* 0x000fe40008ffe4ff */
[----:B------:R-:W-:-:S07]  /*02e0*/  UIADD3.X UR5, UPT, UPT, URZ, UR5, URZ, UP0, !UPT ;  /* 0x00000005ff057290 */ /* 0x000fce00087fe4ff */
[----:B------:R3:W-:Y:S02]  /*02f0*/  UTMACCTL.PF [UR6] ;  /* 0x00000000060079b9 */ /* 0x0007e40008040000 */
[----:B------:R3:W-:Y:S02]  /*0300*/  UTMACCTL.PF [UR4] ;  /* 0x00000000040079b9 */ /* 0x0007e40008040000 */
[----:B---3--:R-:W-:Y:S01]  /*0310*/  NOP ;  /* 0x0000000000007918 */ /* 0x008fe20000000000 */
.L_x_5:
[----:B------:R-:W-:Y:S05]  /*0320*/  BSYNC.RECONVERGENT B0 ;  /* 0x0000000000007941 */ /* 0x000fea0003800200 */
.L_x_4:
[----:B------:R-:W-:Y:S04]  /*0330*/  BSSY.RECONVERGENT B0, `(.L_x_6) ;  /* 0x000000a000007945 */ /* 0x000fe80003800200 */
        /* <DEDUP_REMOVED lines=9> */
.L_x_7:
[----:B------:R-:W-:Y:S05]  /*03d0*/  BSYNC.RECONVERGENT B0 ;  /* 0x0000000000007941 */ /* 0x000fea0003800200 */
.L_x_6:
[----:B------:R-:W3:Y:S01]  /*03e0*/  LDCU.64 UR4, c[0x0][0x888] ;  /* 0x00011100ff0477ac */ /* 0x000ee20008000a00 */
[----:B------:R-:W-:Y:S02]  /*03f0*/  UISETP.EQ.U32.AND UP1, UPT, UR8, URZ, UPT ;  /* 0x000000ff0800728c */ /* 0x000fe4000bf22070 */
[----:B------:R-:W-:Y:S02]  /*0400*/  UPLOP3.LUT UP4, UPT, UPT, UPT, UPT, 0x80, 0x8 ;  /* 0x000000000008789c */ /* 0x000fe40003f8f070 */
[----:B---3--:R-:W-:-:S04]  /*0410*/  UISETP.NE.U32.AND UP0, UPT, UR4, URZ, UPT ;  /* 0x000000ff0400728c */ /* 0x008fc8000bf05070 */
[----:B------:R-:W-:-:S04]  /*0420*/  UISETP.NE.AND.EX UP0, UPT, UR5, URZ, UPT, UP0 ;  /* 0x000000ff0500728c */ /* 0x000fc8000bf05300 */
[----:B------:R-:W-:-:S04]  /*0430*/  UISETP.EQ.OR.EX UP2, UPT, UR9, URZ, !UP0, UP1 ;  /* 0x000000ff0900728c */ /* 0x000fc8000c742710 */
[----:B------:R-:W-:-:S06]  /*0440*/  UP2UR UR4, UPR, URZ, 0x4 ;  /* 0x00000004ff047883 */ /* 0x000fcc0008000000 */
[----:B------:R-:W-:Y:S01]  /*0450*/  MOV R68, UR4 ;  /* 0x0000000400447c02 */ /* 0x000fe20008000f00 */
[----:B------:R-:W-:Y:S06]  /*0460*/  BRA.U !UP2, `(.L_x_8) ;  /* 0x000000010a207547 */ /* 0x000fec000b800000 */
[----:B------:R-:W-:Y:S01]  /*0470*/  UISETP.NE.U32.AND UP1, UPT, UR8, URZ, UPT ;  /* 0x000000ff0800728c */ /* 0x000fe2000bf25070 */
[----:B-----5:R-:W-:Y:S01]  /*0480*/  FSETP.NEU.AND P0, PT, R26, RZ, PT ;  /* 0x000000ff1a00720b */ /* 0x020fe20003f0d000 */
[----:B------:R-:W-:Y:S02]  /*0490*/  USEL UR4, URZ, 0xffffffff, UP0 ;  /* 0xffffffffff047887 */ /* 0x000fe40008000000 */
[----:B------:R-:W-:-:S10]  /*04a0*/  UISETP.NE.AND.EX UP1, UPT, UR9, URZ, UPT, UP1 ;  /* 0x000000ff0900728c */ /* 0x000fd4000bf25310 */
[----:B------:R-:W-:Y:S01]  /*04b0*/  VOTEU.ANY UP0, P0 ;  /* 0x0000000000ff7886 */ /* 0x000fe20000000100 */
[----:B------:R-:W-:-:S04]  /*04c0*/  @!UP1 USEL UR4, URZ, 0xffffffff, UP0 ;  /* 0xffffffffff049887 */ /* 0x000fc80008000000 */
[----:B------:R-:W-:-:S04]  /*04d0*/  ULOP3.LUT UR4, UR4, 0x1, URZ, 0xc0, !UPT ;  /* 0x0000000104047892 */ /* 0x000fc8000f8ec0ff */
[----:B------:R-:W-:-:S11]  /*04e0*/  UISETP.NE.U32.AND UP4, UPT, UR4, 0x1, UPT ;  /* 0x000000010400788c */ /* 0x000fd6000bf85070 */
.L_x_8:
[----:B------:R-:W3:Y:S01]  /*04f0*/  SHFL.IDX PT, R2, R65, RZ, 0x1f ;  /* 0x00001fff41027589 */ /* 0x000ee200000e0000 */
[----:B------:R-:W-:-:S04]  /*0500*/  UISETP.NE.AND UP0, UPT, UR17, 0x2, UPT ;  /* 0x000000021100788c */ /* 0x000fc8000bf05270 */
[----:B------:R-:W-:Y:S01]  /*0510*/  USEL UR53, URZ, 0x1, UP0 ;  /* 0x00000001ff357887 */ /* 0x000fe20008000000 */
[----:B---3--:R-:W-:-:S13]  /*0520*/  ISETP.NE.AND P0, PT, R2, RZ, PT ;  /* 0x000000ff0200720c */ /* 0x008fda0003f05270 */
[----:B------:R-:W-:Y:S05]  /*0530*/  @P0 BRA `(.L_x_9) ;  /* 0x0000000000580947 */ /* 0x000fea0003800000 */
[----:B------:R-:W3:Y:S01]  /*0540*/  S2UR UR4, SR_CgaCtaId ;  /* 0x00000000000479c3 */ /* 0x000ee20000008800 */
[----:B------:R-:W-:Y:S01]  /*0550*/  UMOV UR5, 0x400 ;  /* 0x0000040000057882 */ /* 0x000fe20000000000 */
[----:B------:R-:W-:Y:S01]  /*0560*/  UMOV UR8, 0x1 ;  /* 0x0000000100087882 */ /* 0x000fe20000000000 */
[----:B------:R-:W-:Y:S01]  /*0570*/  UMOV UR6, 0x5 ;  /* 0x0000000500067882 */ /* 0x000fe20000000000 */
[----:B------:R-:W-:-:S04]  /*0580*/  UIADD3 UR8, UPT, UPT, -UR8, 0x100000, URZ ;  /* 0x0010000008087890 */ /* 0x000fc8000fffe1ff */
[----:B------:R-:W-:Y:S02]  /*0590*/  USHF.L.U32 UR9, UR8, 0xb, URZ ;  /* 0x0000000b08097899 */ /* 0x000fe400080006ff */
[----:B------:R-:W-:Y:S02]  /*05a0*/  USHF.L.U32 UR8, UR8, 0x1, URZ ;  /* 0x0000000108087899 */ /* 0x000fe400080006ff */
[----:B------:R-:W-:-:S04]  /*05b0*/  UIADD3 UR6, UPT, UPT, -UR6, 0x100000, URZ ;  /* 0x0010000006067890 */ /* 0x000fc8000fffe1ff */
[----:B------:R-:W-:Y:S02]  /*05c0*/  USHF.L.U32 UR7, UR6, 0xb, URZ ;  /* 0x0000000b06077899 */ /* 0x000fe400080006ff */
[----:B------:R-:W-:Y:S01]  /*05d0*/  USHF.L.U32 UR6, UR6, 0x1, URZ ;  /* 0x0000000106067899 */ /* 0x000fe200080006ff */
[----:B------:R-:W-:Y:S01]  /*05e0*/  ELECT P0, URZ, PT ;  /* 0x0000000000ff782f */ /* 0x000fe20003800000 */
[----:B---3--:R-:W-:Y:S01]  /*05f0*/  ULEA UR4, UR4, UR5, 0x18 ;  /* 0x0000000504047291 */ /* 0x008fe2000f8ec0ff */
[----:B------:R-:W3:Y:S11]  /*0600*/  FENCE.VIEW.ASYNC.S ;  /* 0x00000000000073c6 */ /* 0x000ef60000000000 */
[----:B---3--:R3:W4:Y:S01]  /*0610*/  SYNCS.EXCH.64 URZ, [UR4], UR8 ;  /* 0x0000000804ff75b2 */ /* 0x0087220008000100 */
[----:B------:R3:W1:Y:S01]  /*0620*/  SYNCS.EXCH.64 URZ, [UR4+0x20], UR6 ;  /* 0x0000200604ff75b2 */ /* 0x0006620008000100 */
[----:B------:R3:W1:Y:S01]  /*0630*/  SYNCS.EXCH.64 URZ, [UR4+0x8], UR8 ;  /* 0x0000080804ff75b2 */ /* 0x0006620008000100 */
[----:B------:R3:W1:Y:S01]  /*0640*/  SYNCS.EXCH.64 URZ, [UR4+0x28], UR6 ;  /* 0x0000280604ff75b2 */ /* 0x0006620008000100 */
[----:B------:R3:W1:Y:S01]  /*0650*/  SYNCS.EXCH.64 URZ, [UR4+0x10], UR8 ;  /* 0x0000100804ff75b2 */ /* 0x0006620008000100 */
[----:B------:R3:W1:Y:S01]  /*0660*/  SYNCS.EXCH.64 URZ, [UR4+0x30], UR6 ;  /* 0x0000300604ff75b2 */ /* 0x0006620008000100 */
[----:B------:R3:W1:Y:S01]  /*0670*/  SYNCS.EXCH.64 URZ, [UR4+0x18], UR8 ;  /* 0x0000180804ff75b2 */ /* 0x0006620008000100 */
[----:B------:R3:W1:Y:S01]  /*0680*/  SYNCS.EXCH.64 URZ, [UR4+0x38], UR6 ;  /* 0x0000380604ff75b2 */ /* 0x0006620008000100 */
[----:B------:R-:W-:Y:S01]  /*0690*/  NOP ;  /* 0x0000000000007918 */ /* 0x000fe20000000000 */
.L_x_9:
[----:B------:R-:W2:Y:S01]  /*06a0*/  SHFL.IDX PT, R2, R65, RZ, 0x1f ;  /* 0x00001fff41027589 */ /* 0x000ea200000e0000 */
[----:B------:R-:W-:Y:S01]  /*06b0*/  NOP ;  /* 0x0000000000007918 */ /* 0x000fe20000000000 */
[----:B--2---:R-:W-:-:S13]  /*06c0*/  ISETP.NE.AND P0, PT, R2, 0x1, PT ;  /* 0x000000010200780c */ /* 0x004fda0003f05270 */
[----:B------:R-:W-:Y:S05]  /*06d0*/  @P0 BRA `(.L_x_10) ;  /* 0x0000000000580947 */ /* 0x000fea0003800000 */
[----:B---3--:R-:W2:Y:S01]  /*06e0*/  S2UR UR4, SR_CgaCtaId ;  /* 0x00000000000479c3 */ /* 0x008ea20000008800 */
        /* <DEDUP_REMOVED lines=10> */
[----:B--2---:R-:W-:Y:S01]  /*0790*/  ULEA UR4, UR4, UR5, 0x18 ;  /* 0x0000000504047291 */ /* 0x004fe2000f8ec0ff */
[----:B------:R-:W2:Y:S11]  /*07a0*/  FENCE.VIEW.ASYNC.S ;  /* 0x00000000000073c6 */ /* 0x000eb60000000000 */
[----:B--2---:R2:W3:Y:S01]  /*07b0*/  SYNCS.EXCH.64 URZ, [UR4+0x40], UR8 ;  /* 0x0000400804ff75b2 */ /* 0x0044e20008000100 */
        /* <DEDUP_REMOVED lines=8> */
.L_x_10:
[----:B------:R-:W4:Y:S01]  /*0840*/  SHFL.IDX PT, R2, R65, RZ, 0x1f ;  /* 0x00001fff41027589 */ /* 0x000f2200000e0000 */
[----:B------:R-:W-:Y:S01]  /*0850*/  NOP ;  /* 0x0000000000007918 */ /* 0x000fe20000000000 */
[----:B----4-:R-:W-:-:S13]  /*0860*/  ISETP.NE.AND P0, PT, R2, 0x3, PT ;  /* 0x000000030200780c */ /* 0x010fda0003f05270 */
[----:B------:R-:W-:Y:S05]  /*0870*/  @P0 BRA `(.L_x_11) ;  /* 0x0000000000300947 */ /* 0x000fea0003800000 */
[----:B--23--:R-:W2:Y:S01]  /*0880*/  S2UR UR4, SR_CgaCtaId ;  /* 0x00000000000479c3 */ /* 0x00cea20000008800 */
[----:B------:R-:W-:Y:S01]  /*0890*/  UMOV UR6, 0x400 ;  /* 0x0000040000067882 */ /* 0x000fe20000000000 */
[----:B------:R-:W-:Y:S01]  /*08a0*/  UMOV UR5, 0x20 ;  /* 0x0000002000057882 */ /* 0x000fe20000000000 */
[----:B------:R-:W-:Y:S01]  /*08b0*/  ELECT P0, URZ, PT ;  /* 0x0000000000ff782f */ /* 0x000fe20003800000 */
[----:B--2---:R-:W-:Y:S02]  /*08c0*/  ULEA UR6, UR4, UR6, 0x18 ;  /* 0x0000000604067291 */ /* 0x004fe4000f8ec0ff */
[----:B------:R-:W-:-:S04]  /*08d0*/  UIADD3 UR4, UPT, UPT, -UR5, 0x100000, URZ ;  /* 0x0010000005047890 */ /* 0x000fc8000fffe1ff */
[----:B------:R-:W-:Y:S02]  /*08e0*/  USHF.L.U32 UR5, UR4, 0xb, URZ ;  /* 0x0000000b04057899 */ /* 0x000fe400080006ff */
[----:B------:R-:W-:Y:S01]  /*08f0*/  USHF.L.U32 UR4, UR4, 0x1, URZ ;  /* 0x0000000104047899 */ /* 0x000fe200080006ff */
[----:B------:R-:W2:Y:S11]  /*0900*/  FENCE.VIEW.ASYNC.S ;  /* 0x00000000000073c6 */ /* 0x000eb60000000000 */
[----:B--2---:R4:W2:Y:S01]  /*0910*/  SYNCS.EXCH.64 URZ, [UR6+0x80], UR4 ;  /* 0x0000800406ff75b2 */ /* 0x0048a20008000100 */
[----:B------:R4:W3:Y:S02]  /*0920*/  SYNCS.EXCH.64 URZ, [UR6+0x88], UR4 ;  /* 0x0000880406ff75b2 */ /* 0x0008e40008000100 */
[----:B----4-:R-:W-:Y:S01]  /*0930*/  NOP ;  /* 0x0000000000007918 */ /* 0x010fe20000000000 */
.L_x_11:
[----:B------:R-:W4:Y:S01]  /*0940*/  SHFL.IDX PT, R2, R65, RZ, 0x1f ;  /* 0x00001fff41027589 */ /* 0x000f2200000e0000 */
[----:B------:R-:W-:Y:S01]  /*0950*/  NOP ;  /* 0x0000000000007918 */ /* 0x000fe20000000000 */
[----:B----4-:R-:W-:-:S13]  /*0960*/  ISETP.NE.AND P0, PT, R2, 0x4, PT ;  /* 0x000000040200780c */ /* 0x010fda0003f05270 */
[----:B------:R-:W-:Y:S05]  /*0970*/  @P0 BRA `(.L_x_12) ;  /* 0x00000000004c0947 */ /* 0x000fea0003800000 */
[----:B--23--:R-:W2:Y:S01]  /*0980*/  S2UR UR6, SR_CgaCtaId ;  /* 0x00000000000679c3 */ /* 0x00cea20000008800 */
[----:B------:R-:W-:Y:S01]  /*0990*/  UMOV UR4, 0x720 ;  /* 0x0000072000047882 */ /* 0x000fe20000000000 */
[----:B------:R-:W-:Y:S01]  /*09a0*/  UMOV UR5, 0x400 ;  /* 0x0000040000057882 */ /* 0x000fe20000000000 */
[----:B------:R-:W-:Y:S01]  /*09b0*/  USEL UR4, UR4, 0x620, UP4 ;  /* 0x0000062004047887 */ /* 0x000fe2000a000000 */
[----:B------:R-:W-:Y:S01]  /*09c0*/  UMOV UR8, 0x1 ;  /* 0x0000000100087882 */ /* 0x000fe20000000000 */
[----:B------:R-:W-:Y:S01]  /*09d0*/  ELECT P0, URZ, PT ;  /* 0x0000000000ff782f */ /* 0x000fe20003800000 */
[----:B------:R-:W-:-:S04]  /*09e0*/  UIADD3 UR8, UPT, UPT, -UR8, 0x100000, URZ ;  /* 0x0010000008087890 */ /* 0x000fc8000fffe1ff */
[----:B------:R-:W-:Y:S02]  /*09f0*/  USHF.L.U32 UR9, UR8, 0xb, URZ ;  /* 0x0000000b08097899 */ /* 0x000fe400080006ff */
[----:B------:R-:W-:Y:S02]  /*0a00*/  USHF.L.U32 UR8, UR8, 0x1, URZ ;  /* 0x0000000108087899 */ /* 0x000fe400080006ff */
[----:B--2---:R-:W-:Y:S02]  /*0a10*/  ULEA UR6, UR6, UR5, 0x18 ;  /* 0x0000000506067291 */ /* 0x004fe4000f8ec0ff */
[----:B------:R-:W-:-:S04]  /*0a20*/  UIADD3 UR4, UPT, UPT, -UR4, 0x100000, URZ ;  /* 0x0010000004047890 */ /* 0x000fc8000fffe1ff */
[----:B------:R-:W-:Y:S02]  /*0a30*/  USHF.L.U32 UR5, UR4, 0xb, URZ ;  /* 0x0000000b04057899 */ /* 0x000fe400080006ff */
[----:B------:R-:W-:Y:S01]  /*0a40*/  USHF.L.U32 UR4, UR4, 0x1, URZ ;  /* 0x0000000104047899 */ /* 0x000fe200080006ff */
[----:B------:R-:W2:Y:S03]  /*0a50*/  FENCE.VIEW.ASYNC.S ;  /* 0x00000000000073c6 */ /* 0x000ea60000000000 */
[----:B--2---:R4:W2:Y:S08]  /*0a60*/  SYNCS.EXCH.64 URZ, [UR6+0x90], UR8 ;  /* 0x0000900806ff75b2 */ /* 0x0048b00008000100 */
[----:B------:R4:W3:Y:S01]  /*0a70*/  SYNCS.EXCH.64 URZ, [UR6+0xa0], UR4 ;  /* 0x0000a00406ff75b2 */ /* 0x0008e20008000100 */
[----:B------:R4:W1:Y:S01]  /*0a80*/  SYNCS.EXCH.64 URZ, [UR6+0x98], UR8 ;  /* 0x0000980806ff75b2 */ /* 0x0008620008000100 */
[----:B------:R4:W1:Y:S02]  /*0a90*/  SYNCS.EXCH.64 URZ, [UR6+0xa8], UR4 ;  /* 0x0000a80406ff75b2 */ /* 0x0008640008000100 */
[----:B----4-:R-:W-:Y:S01]  /*0aa0*/  NOP ;  /* 0x0000000000007918 */ /* 0x010fe20000000000 */
.L_x_12:
[----:B------:R-:W4:Y:S01]  /*0ab0*/  SHFL.IDX PT, R2, R65, RZ, 0x1f ;  /* 0x00001fff41027589 */ /* 0x000f2200000e0000 */
[----:B------:R-:W-:Y:S01]  /*0ac0*/  NOP ;  /* 0x0000000000007918 */ /* 0x000fe20000000000 */
[----:B----4-:R-:W-:-:S13]  /*0ad0*/  ISETP.NE.AND P0, PT, R2, 0x5, PT ;  /* 0x000000050200780c */ /* 0x010fda0003f05270 */
[----:B------:R-:W-:Y:S05]  /*0ae0*/  @P0 BRA `(.L_x_13) ;  /* 0x0000000000580947 */ /* 0x000fea0003800000 */
[----:B--23--:R-:W2:Y:S01]  /*0af0*/  S2UR UR4, SR_CgaCtaId ;  /* 0x00000000000479c3 */ /* 0x00cea20000008800 */
        /* <DEDUP_REMOVED lines=12> */
[----:B--2---:R4:W2:Y:S01]  /*0bc0*/  SYNCS.EXCH.64 URZ, [UR4+0xb0], UR8 ;  /* 0x0000b00804ff75b2 */ /* 0x0048a20008000100 */
[----:B------:R4:W3:Y:S01]  /*0bd0*/  SYNCS.EXCH.64 URZ, [UR4+0xd0], UR6 ;  /* 0x0000d00604ff75b2 */ /* 0x0008e20008000100 */
[----:B------:R4:W1:Y:S01]  /*0be0*/  SYNCS.EXCH.64 URZ, [UR4+0xb8], UR8 ;  /* 0x0000b80804ff75b2 */ /* 0x0008620008000100 */
[----:B------:R4:W1:Y:S01]  /*0bf0*/  SYNCS.EXCH.64 URZ, [UR4+0xd8], UR6 ;  /* 0x0000d80604ff75b2 */ /* 0x0008620008000100 */
[----:B------:R4:W1:Y:S01]  /*0c00*/  SYNCS.EXCH.64 URZ, [UR4+0xc0], UR8 ;  /* 0x0000c00804ff75b2 */ /* 0x0008620008000100 */
[----:B------:R4:W1:Y:S01]  /*0c10*/  SYNCS.EXCH.64 URZ, [UR4+0xe0], UR6 ;  /* 0x0000e00604ff75b2 */ /* 0x0008620008000100 */
[----:B------:R4:W1:Y:S01]  /*0c20*/  SYNCS.EXCH.64 URZ, [UR4+0xc8], UR8 ;  /* 0x0000c80804ff75b2 */ /* 0x0008620008000100 */
[----:B------:R4:W1:Y:S02]  /*0c30*/  SYNCS.EXCH.64 URZ, [UR4+0xe8], UR6 ;  /* 0x0000e80604ff75b2 */ /* 0x0008640008000100 */
[----:B----4-:R-:W-:Y:S01]  /*0c40*/  NOP ;  /* 0x0000000000007918 */ /* 0x010fe20000000000 */
.L_x_13:
[----:B------:R-:W4:Y:S01]  /*0c50*/  SHFL.IDX PT, R2, R65, RZ, 0x1f ;  /* 0x00001fff41027589 */ /* 0x000f2200000e0000 */
[----:B------:R-:W-:Y:S01]  /*0c60*/  NOP ;  /* 0x0000000000007918 */ /* 0x000fe20000000000 */
[----:B----4-:R-:W-:-:S13]  /*0c70*/  ISETP.NE.AND P0, PT, R2, 0x3, PT ;  /* 0x000000030200780c */ /* 0x010fda0003f05270 */
[----:B------:R-:W-:Y:S05]  /*0c80*/  @P0 BRA `(.L_x_14) ;  /* 0x0000000000380947 */ /* 0x000fea0003800000 */
[----:B------:R-:W4:Y:S01]  /*0c90*/  S2UR UR5, SR_CgaCtaId ;  /* 0x00000000000579c3 */ /* 0x000f220000008800 */
[----:B--23--:R-:W-:Y:S01]  /*0ca0*/  UMOV UR4, 0x400 ;  /* 0x0000040000047882 */ /* 0x00cfe20000000000 */
[----:B------:R-:W-:Y:S01]  /*0cb0*/  UMOV UR6, 0x20 ;  /* 0x0000002000067882 */ /* 0x000fe20000000000 */
[----:B------:R-:W-:Y:S01]  /*0cc0*/  ELECT P0, URZ, PT ;  /* 0x0000000000ff782f */ /* 0x000fe20003800000 */
[----:B------:R-:W-:-:S04]  /*0cd0*/  UIADD3 UR6, UPT, UPT, -UR6, 0x100000, URZ ;  /* 0x0010000006067890 */ /* 0x000fc8000fffe1ff */
[----:B------:R-:W-:Y:S02]  /*0ce0*/  USHF.L.U32 UR7, UR6, 0xb, URZ ;  /* 0x0000000b06077899 */ /* 0x000fe400080006ff */
[----:B------:R-:W-:Y:S02]  /*0cf0*/  USHF.L.U32 UR6, UR6, 0x1, URZ ;  /* 0x0000000106067899 */ /* 0x000fe400080006ff */
[----:B----4-:R-:W-:Y:S01]  /*0d00*/  ULEA UR4, UR5, UR4, 0x18 ;  /* 0x0000000405047291 */ /* 0x010fe2000f8ec0ff */
[----:B------:R-:W2:Y:S11]  /*0d10*/  FENCE.VIEW.ASYNC.S ;  /* 0x00000000000073c6 */ /* 0x000eb60000000000 */
[----:B--2---:R4:W2:Y:S01]  /*0d20*/  SYNCS.EXCH.64 URZ, [UR4+0xf0], UR6 ;  /* 0x0000f00604ff75b2 */ /* 0x0048a20008000100 */
[----:B------:R4:W3:Y:S01]  /*0d30*/  SYNCS.EXCH.64 URZ, [UR4+0x100], UR6 ;  /* 0x0001000604ff75b2 */ /* 0x0008e20008000100 */
[----:B------:R4:W1:Y:S01]  /*0d40*/  SYNCS.EXCH.64 URZ, [UR4+0xf8], UR6 ;  /* 0x0000f80604ff75b2 */ /* 0x0008620008000100 */
[----:B------:R4:W1:Y:S02]  /*0d50*/  SYNCS.EXCH.64 URZ, [UR4+0x108], UR6 ;  /* 0x0001080604ff75b2 */ /* 0x0008640008000100 */
[----:B----4-:R-:W-:Y:S01]  /*0d60*/  NOP ;  /* 0x0000000000007918 */ /* 0x010fe20000000000 */
.L_x_14:
[----:B--23--:R-:W2:Y:S01]  /*0d70*/  LDCU UR4, c[0x0][0x36c] ;  /* 0x00006d80ff0477ac */ /* 0x00cea20008000800 */
[----:B------:R-:W-:Y:S01]  /*0d80*/  ISETP.NE.OR P3, PT, R0, 0x2, !P3 ;  /* 0x000000020000780c */ /* 0x000fe20005f65670 */
[----:B------:R-:W-:Y:S01]  /*0d90*/  NOP ;  /* 0x0000000000007918 */ /* 0x000fe20000000000 */
[----:B------:R-:W-:Y:S01]  /*0da0*/  LOP3.LUT R0, R76, 0x1f, RZ, 0xc0, !PT ;  /* 0x0000001f4c007812 */ /* 0x000fe200078ec0ff */
[----:B------:R-:W-:Y:S02]  /*0db0*/  UISETP.NE.AND UP5, UPT, UR17, URZ, UPT ;  /* 0x000000ff1100728c */ /* 0x000fe4000bfa5270 */
[----:B--2---:R-:W-:-:S09]  /*0dc0*/  UISETP.EQ.U32.AND UP6, UPT, UR4, 0x1, UPT ;  /* 0x000000010400788c */ /* 0x004fd2000bfc2070 */
[----:B------:R-:W-:Y:S05]  /*0dd0*/  BRA.U !UP6, `(.L_x_15) ;  /* 0x000000010e087547 */ /* 0x000fea000b800000 */
[----:B-1----:R-:W-:Y:S01]  /*0de0*/  UCGABAR_ARV ;  /* 0x00000000000079c7 */ /* 0x002fe20008000000 */
[----:B------:R-:W-:Y:S05]  /*0df0*/  BRA `(.L_x_16) ;  /* 0x0000000000047947 */ /* 0x000fea0003800000 */
.L_x_15:
[----:B-1----:R-:W-:Y:S01]  /*0e00*/  NOP ;  /* 0x0000000000007918 */ /* 0x002fe20000000000 */
.L_x_16:
[----:B------:R-:W1:Y:S01]  /*0e10*/  S2UR UR16, SR_CTAID.X ;  /* 0x00000000001079c3 */ /* 0x000e620000002500 */
[----:B------:R-:W-:-:S05]  /*0e20*/  CS2R.32 R67, SR_CgaSize ;  /* 0x0000000000437805 */ /* 0x000fca0000008a00 */
[----:B------:R-:W-:-:S05]  /*0e30*/  IMAD R67, R67, -0xa0, RZ ;  /* 0xffffff6043437824 */ /* 0x000fca00078e02ff */
[----:B------:R-:W-:-:S14]  /*0e40*/  R2UR UR5, R67 ;  /* 0x00000000430572ca */ /* 0x000fdc00000e0000 */
[----:B------:R-:W2:Y:S01]  /*0e50*/  LDCU UR5, c[0x0][UR5+0x2b0] ;  /* 0x00005600050577ac */ /* 0x000ea20008000800 */
[----:B------:R-:W-:-:S05]  /*0e60*/  CS2R.32 R67, SR_CgaSize ;  /* 0x0000000000437805 */ /* 0x000fca0000008a00 */
[----:B------:R-:W-:-:S05]  /*0e70*/  IMAD R67, R67, -0xa0, RZ ;  /* 0xffffff6043437824 */ /* 0x000fca00078e02ff */
[----:B------:R-:W-:-:S14]  /*0e80*/  R2UR UR4, R67 ;  /* 0x00000000430472ca */ /* 0x000fdc00000e0000 */
[----:B------:R-:W3:Y:S01]  /*0e90*/  LDCU UR4, c[0x0][UR4+0x2b4] ;  /* 0x00005680040477ac */ /* 0x000ee20008000800 */
[----:B------:R-:W4:Y:S01]  /*0ea0*/  S2UR UR20, SR_CTAID.Y ;  /* 0x00000000001479c3 */ /* 0x000f220000002600 */
[----:B------:R-:W-:-:S05]  /*0eb0*/  CS2R.32 R67, SR_CgaSize ;  /* 0x0000000000437805 */ /* 0x000fca0000008a00 */
[----:B------:R-:W-:-:S05]  /*0ec0*/  IMAD R67, R67, -0xa0, RZ ;  /* 0xffffff6043437824 */ /* 0x000fca00078e02ff */
[----:B------:R-:W-:-:S14]  /*0ed0*/  R2UR UR7, R67 ;  /* 0x00000000430772ca */ /* 0x000fdc00000e0000 */
[----:B------:R-:W3:Y:S01]  /*0ee0*/  LDCU UR7, c[0x0][UR7+0x2a0] ;  /* 0x00005400070777ac */ /* 0x000ee20008000800 */
[----:B------:R-:W-:-:S05]  /*0ef0*/  CS2R.32 R67, SR_CgaSize ;  /* 0x0000000000437805 */ /* 0x000fca0000008a00 */
[----:B------:R-:W-:-:S05]  /*0f00*/  IMAD R67, R67, -0xa0, RZ ;  /* 0xffffff6043437824 */ /* 0x000fca00078e02ff */
[----:B------:R-:W-:-:S14]  /*0f10*/  R2UR UR8, R67 ;  /* 0x00000000430872ca */ /* 0x000fdc00000e0000 */
[----:B------:R-:W3:Y:S01]  /*0f20*/  LDCU UR8, c[0x0][UR8+0x2a4] ;  /* 0x00005480080877ac */ /* 0x000ee20008000800 */
[----:B------:R-:W3:Y:S01]  /*0f30*/  S2UR UR9, SR_CgaCtaId ;  /* 0x00000000000979c3 */ /* 0x000ee20000008800 */
[----:B------:R-:W3:Y:S01]  /*0f40*/  LDCU UR21, c[0x0][0xb24] ;  /* 0x00016480ff1577ac */ /* 0x000ee20008000800 */
[----:B------:R-:W3:Y:S01]  /*0f50*/  LDCU UR45, c[0x0][0xb24] ;  /* 0x00016480ff2d77ac */ /* 0x000ee20008000800 */
[----:B-1----:R-:W-:Y:S01]  /*0f60*/  I2FP.F32.U32 R3, UR16 ;  /* 0x0000001000037c45 */ /* 0x002fe20008201000 */
[----:B------:R-:W1:Y:S04]  /*0f70*/  LDCU UR29, c[0x0][0xb30] ;  /* 0x00016600ff1d77ac */ /* 0x000e680008000800 */
[----:B--2---:R-:W-:Y:S01]  /*0f80*/  FMUL R3, R3, UR5 ;  /* 0x0000000503037c20 */ /* 0x004fe20008400000 */
[----:B------:R-:W-:Y:S01]  /*0f90*/  UMOV UR34, 0x11 ;  /* 0x0000001100227882 */ /* 0x000fe20000000000 */
[----:B----4-:R-:W-:-:S04]  /*0fa0*/  I2FP.F32.U32 R2, UR20 ;  /* 0x0000001400027c45 */ /* 0x010fc80008201000 */
[----:B------:R-:W2:Y:S01]  /*0fb0*/  F2I.U32.TRUNC.NTZ R3, R3 ;  /* 0x0000000300037305 */ /* 0x000ea2000020f000 */
[----:B---3--:R-:W-:Y:S01]  /*0fc0*/  FMUL R2, R2, UR4 ;  /* 0x0000000402027c20 */ /* 0x008fe20008400000 */
[----:B------:R-:W-:Y:S02]  /*0fd0*/  ULOP3.LUT UR5, UR9, 0x4, URZ, 0xc0, !UPT ;  /* 0x0000000409057892 */ /* 0x000fe4000f8ec0ff */
[----:B------:R-:W-:-:S04]  /*0fe0*/  ULOP3.LUT UR49, UR9, 0x3, URZ, 0xc0, !UPT ;  /* 0x0000000309317892 */ /* 0x000fc8000f8ec0ff */
[----:B------:R-:W3:Y:S01]  /*0ff0*/  F2I.U32.TRUNC.NTZ R2, R2 ;  /* 0x0000000200027305 */ /* 0x000ee2000020f000 */
[----:B------:R-:W-:Y:S02]  /*1000*/  UISETP.GT.U32.AND UP0, UPT, UR5, 0xffff, UPT ;  /* 0x0000ffff0500788c */ /* 0x000fe4000bf04070 */
[----:B------:R-:W-:Y:S02]  /*1010*/  UISETP.GT.U32.AND UP1, UPT, UR49, 0xffff, UPT ;  /* 0x0000ffff3100788c */ /* 0x000fe4000bf24070 */
[----:B------:R-:W-:Y:S01]  /*1020*/  USEL UR26, UR5, 0xffff, !UP0 ;  /* 0x0000ffff051a7887 */ /* 0x000fe2000c000000 */
[----:B--2---:R-:W-:Y:S01]  /*1030*/  R2UR UR4, R3 ;  /* 0x00000000030472ca */ /* 0x004fe200000e0000 */
[----:B------:R-:W-:Y:S02]  /*1040*/  USHF.R.U32.HI UR32, URZ, 0x2, UR9 ;  /* 0x00000002ff207899 */ /* 0x000fe40008011609 */
[----:B------:R-:W-:Y:S02]  /*1050*/  USHF.L.U32 UR31, UR9, 0x8, URZ ;  /* 0x00000008091f7899 */ /* 0x000fe400080006ff */
[----:B------:R-:W-:-:S02]  /*1060*/  USHF.L.U32 UR30, UR9, 0xb, URZ ;  /* 0x0000000b091e7899 */ /* 0x000fc400080006ff */
[----:B------:R-:W-:Y:S01]  /*1070*/  USEL UR27, UR49, 0xffff, !UP1 ;  /* 0x0000ffff311b7887 */ /* 0x000fe2000c800000 */
[----:B---3--:R-:W-:Y:S02]  /*1080*/  R2UR UR6, R2 ;  /* 0x00000000020672ca */ /* 0x008fe400000e0000 */
[----:B------:R-:W-:-:S03]  /*1090*/  PRMT R2, RZ, 0x7610, R2 ;  /* 0x00007610ff027816 */ /* 0x000fc60000000002 */
[----:B------:R-:W-:-:S04]  /*10a0*/  UIADD3 UR5, UPT, UPT, -UR4, URZ, URZ ;  /* 0x000000ff04057290 */ /* 0x000fc8000fffe1ff */
[----:B------:R-:W-:-:S04]  /*10b0*/  UIMAD UR5, UR7, UR5, UR16 ;  /* 0x00000005070572a4 */ /* 0x000fc8000f8e0210 */
[----:B------:R-:W-:Y:S02]  /*10c0*/  UIADD3 UR4, UPT, UPT, -UR6, URZ, URZ ;  /* 0x000000ff06047290 */ /* 0x000fe4000fffe1ff */
[----:B------:R-:W-:Y:S02]  /*10d0*/  IMAD.U32 R67, RZ, RZ, UR5 ;  /* 0x00000005ff437e24 */ /* 0x000fe4000f8e00ff */
[----:B------:R-:W-:-:S06]  /*10e0*/  UIMAD UR4, UR8, UR4, UR20 ;  /* 0x00000004080472a4 */ /* 0x000fcc000f8e0214 */
[----:B------:R-:W-:Y:S01]  /*10f0*/  IMAD.U32 R66, RZ, RZ, UR4 ;  /* 0x00000004ff427e24 */ /* 0x000fe2000f8e00ff */
[----:B-1----:R-:W-:Y:S06]  /*1100*/  BRA.U UP5, `(.L_x_17) ;  /* 0x0000000105747547 */ /* 0x002fec000b800000 */
[----:B------:R-:W-:Y:S02]  /*1110*/  R2UR UR4, R66 ;  /* 0x00000000420472ca */ /* 0x000fe400000e0000 */
[----:B------:R-:W-:-:S11]  /*1120*/  R2UR UR8, R67 ;  /* 0x00000000430872ca */ /* 0x000fd600000e0000 */
[----:B------:R-:W-:Y:S02]  /*1130*/  UISETP.NE.AND UP2, UPT, UR4, URZ, UPT ;  /* 0x000000ff0400728c */ /* 0x000fe4000bf45270 */
[----:B------:R-:W-:Y:S02]  /*1140*/  UISETP.NE.AND UP3, UPT, UR4, 0x1, UPT ;  /* 0x000000010400788c */ /* 0x000fe4000bf65270 */
[----:B------:R-:W-:Y:S02]  /*1150*/  UISETP.NE.AND UP0, UPT, UR8, URZ, UP2 ;  /* 0x000000ff0800728c */ /* 0x000fe40009705270 */
[----:B------:R-:W-:Y:S02]  /*1160*/  USEL UR4, URZ, 0x10, UP3 ;  /* 0x00000010ff047887 */ /* 0x000fe40009800000 */
[----:B------:R-:W-:Y:S02]  /*1170*/  USEL UR11, URZ, 0x1, UP0 ;  /* 0x00000001ff0b7887 */ /* 0x000fe40008000000 */
[----:B------:R-:W-:-:S02]  /*1180*/  UISETP.NE.AND UP0, UPT, UR8, URZ, UPT ;  /* 0x000000ff0800728c */ /* 0x000fc4000bf05270 */
[----:B------:R-:W-:Y:S02]  /*1190*/  USEL UR5, URZ, 0x2, UP2 ;  /* 0x00000002ff057887 */ /* 0x000fe40009000000 */
[----:B------:R-:W-:Y:S02]  /*11a0*/  USEL UR9, UR4, 0x10, UP0 ;  /* 0x0000001004097887 */ /* 0x000fe40008000000 */
[----:B------:R-:W-:Y:S02]  /*11b0*/  UISETP.NE.AND UP0, UPT, UR8, 0x1, UPT ;  /* 0x000000010800788c */ /* 0x000fe4000bf05270 */
[----:B------:R-:W-:Y:S02]  /*11c0*/  USEL UR4, URZ, 0x20, UP3 ;  /* 0x00000020ff047887 */ /* 0x000fe40009800000 */
[----:B------:R-:W-:Y:S02]  /*11d0*/  UISETP.NE.AND UP1, UPT, UR8, 0x2, UPT ;  /* 0x000000020800788c */ /* 0x000fe4000bf25270 */
[----:B------:R-:W-:-:S02]  /*11e0*/  USEL UR6, URZ, 0x4, UP2 ;  /* 0x00000004ff067887 */ /* 0x000fc40009000000 */
[----:B------:R-:W-:Y:S02]  /*11f0*/  USEL UR7, UR5, 0x2, UP0 ;  /* 0x0000000205077887 */ /* 0x000fe40008000000 */
[----:B------:R-:W-:Y:S02]  /*1200*/  USEL UR10, UR4, 0x20, UP0 ;  /* 0x00000020040a7887 */ /* 0x000fe40008000000 */
[----:B------:R-:W-:Y:S02]  /*1210*/  UISETP.NE.AND UP0, UPT, UR8, 0x3, UPT ;  /* 0x000000030800788c */ /* 0x000fe4000bf05270 */
[----:B------:R-:W-:Y:S02]  /*1220*/  USEL UR5, URZ, 0x40, UP3 ;  /* 0x00000040ff057887 */ /* 0x000fe40009800000 */
[----:B------:R-:W-:Y:S02]  /*1230*/  USEL UR8, UR6, 0x4, UP1 ;  /* 0x0000000406087887 */ /* 0x000fe40008800000 */
[----:B------:R-:W-:-:S02]  /*1240*/  USEL UR4, URZ, 0x8, UP2 ;  /* 0x00000008ff047887 */ /* 0x000fc40009000000 */
[----:B------:R-:W-:Y:S02]  /*1250*/  UIADD3 UR6, UPT, UPT, UR7, UR9, UR11 ;  /* 0x0000000907067290 */ /* 0x000fe4000fffe00b */
[----:B------:R-:W-:Y:S02]  /*1260*/  USEL UR7, UR5, 0x40, UP1 ;  /* 0x0000004005077887 */ /* 0x000fe40008800000 */
[----:B------:R-:W-:Y:S02]  /*1270*/  USEL UR12, URZ, 0x80, UP3 ;  /* 0x00000080ff0c7887 */ /* 0x000fe40009800000 */
[----:B------:R-:W-:Y:S02]  /*1280*/  USEL UR4, UR4, 0x8, UP0 ;  /* 0x0000000804047887 */ /* 0x000fe40008000000 */
[----:B------:R-:W-:Y:S02]  /*1290*/  UIADD3 UR5, UPT, UPT, UR8, UR10, UR6 ;  /* 0x0000000a08057290 */ /* 0x000fe4000fffe006 */
[----:B------:R-:W-:-:S02]  /*12a0*/  USEL UR6, UR12, 0x80, UP0 ;  /* 0x000000800c067887 */ /* 0x000fc40008000000 */
[----:B------:R-:W-:-:S04]  /*12b0*/  UIADD3 UR4, UPT, UPT, UR4, UR7, UR5 ;  /* 0x0000000704047290 */ /* 0x000fc8000fffe005 */
[----:B------:R-:W-:-:S06]  /*12c0*/  UIADD3 UR4, UPT, UPT, UR4, UR6, URZ ;  /* 0x0000000604047290 */ /* 0x000fcc000fffe0ff */
[----:B------:R-:W-:-:S07]  /*12d0*/  IMAD.U32 R2, RZ, RZ, UR4 ;  /* 0x00000004ff027e24 */ /* 0x000fce000f8e00ff */
.L_x_17:
[----:B------:R-:W1:Y:S01]  /*12e0*/  S2UR UR36, SR_CTAID.Z ;  /* 0x00000000002479c3 */ /* 0x000e620000002700 */
[----:B------:R-:W-:Y:S01]  /*12f0*/  UISETP.GE.AND UP0, UPT, UR21, 0x1, UPT ;  /* 0x000000011500788c */ /* 0x000fe2000bf06270 */
[----:B------:R-:W-:-:S08]  /*1300*/  UMOV UR33, 0xf ;  /* 0x0000000f00217882 */ /* 0x000fd00000000000 */
[----:B------:R-:W-:Y:S05]  /*1310*/  BRA.U !UP0, `(.L_x_18) ;  /* 0x0000000108d47547 */ /* 0x000fea000b800000 */
[----:B------:R-:W2:Y:S01]  /*1320*/  LDCU.128 UR12, c[0x0][0xb10] ;  /* 0x00016200ff0c77ac */ /* 0x000ea20008000c00 */
[----:B------:R-:W3:Y:S01]  /*1330*/  LDCU UR6, c[0x0][0x370] ;  /* 0x00006e00ff0677ac */ /* 0x000ee20008000800 */
[----:B------:R-:W4:Y:S01]  /*1340*/  LDCU UR5, c[0x0][0x374] ;  /* 0x00006e80ff0577ac */ /* 0x000f220008000800 */
[----:B------:R-:W1:Y:S01]  /*1350*/  LDCU UR28, c[0x0][0xb0c] ;  /* 0x00016180ff1c77ac */ /* 0x000e620008000800 */
[----:B------:R-:W1:Y:S01]  /*1360*/  LDCU UR4, c[0x0][0xb20] ;  /* 0x00016400ff0477ac */ /* 0x000e620008000800 */
[----:B------:R-:W1:Y:S01]  /*1370*/  LDCU.64 UR8, c[0x0][0xb28] ;  /* 0x00016500ff0877ac */ /* 0x000e620008000a00 */
[----:B--2---:R-:W-:Y:S02]  /*1380*/  UISETP.NE.AND UP0, UPT, UR14, 0x1, UPT ;  /* 0x000000010e00788c */ /* 0x004fe4000bf05270 */
[----:B----4-:R-:W-:Y:S02]  /*1390*/  UIMAD.WIDE.U32 UR10, UR5, UR15, URZ ;  /* 0x0000000f050a72a5 */ /* 0x010fe4000f8e00ff */
[----:B---3--:R-:W-:-:S02]  /*13a0*/  UIMAD.WIDE.U32 UR22, UR6, UR12, URZ ;  /* 0x0000000c061672a5 */ /* 0x008fc4000f8e00ff */
[----:B-1----:R-:W-:Y:S02]  /*13b0*/  UISETP.NE.AND UP1, UPT, UR28, 0x1, UPT ;  /* 0x000000011c00788c */ /* 0x002fe4000bf25270 */
[----:B------:R-:W-:Y:S01]  /*13c0*/  UISETP.NE.AND UP2, UPT, UR21, 0x1, UPT ;  /* 0x000000011500788c */ /* 0x000fe2000bf45270 */
[----:B------:R-:W-:Y:S02]  /*13d0*/  UMOV UR10, UR11 ;  /* 0x0000000b000a7c82 */ /* 0x000fe40008000000 */
[----:B------:R-:W-:Y:S01]  /*13e0*/  UMOV UR22, UR23 ;  /* 0x0000001700167c82 */ /* 0x000fe20008000000 */
[----:B------:R-:W-:Y:S02]  /*13f0*/  @UP0 USHF.R.U32.HI UR5, URZ, UR4, UR10 ;  /* 0x00000004ff050299 */ /* 0x000fe4000801160a */
[----:B------:R-:W-:Y:S02]  /*1400*/  UIMAD.WIDE.U32 UR24, UR20, UR15, URZ ;  /* 0x0000000f141872a5 */ /* 0x000fe4000f8e00ff */
[----:B------:R-:W-:-:S02]  /*1410*/  UIMAD.WIDE.U32 UR10, UR5, UR8, URZ ;  /* 0x00000008050a72a5 */ /* 0x000fc4000f8e00ff */
[----:B------:R-:W-:Y:S02]  /*1420*/  @UP1 USHF.R.U32.HI UR6, URZ, UR13, UR22 ;  /* 0x0000000dff061299 */ /* 0x000fe40008011616 */
[----:B------:R-:W-:Y:S02]  /*1430*/  UIMAD.WIDE.U32 UR18, UR16, UR12, URZ ;  /* 0x0000000c101272a5 */ /* 0x000fe4000f8e00ff */
[----:B------:R-:W-:Y:S01]  /*1440*/  UIMAD.WIDE.U32 UR22, UR6, UR8, URZ ;  /* 0x00000008061672a5 */ /* 0x000fe2000f8e00ff */
[----:B------:R-:W-:Y:S01]  /*1450*/  UMOV UR24, UR25 ;  /* 0x0000001900187c82 */ /* 0x000fe20008000000 */
[----:B------:R-:W-:Y:S01]  /*1460*/  UMOV UR10, UR11 ;  /* 0x0000000b000a7c82 */ /* 0x000fe20008000000 */
[----:B------:R-:W-:Y:S02]  /*1470*/  USHF.R.U32.HI UR24, URZ, UR4, UR24 ;  /* 0x00000004ff187299 */ /* 0x000fe40008011618 */
[----:B------:R-:W-:Y:S02]  /*1480*/  @UP2 USHF.R.U32.HI UR5, URZ, UR9, UR10 ;  /* 0x00000009ff052299 */ /* 0x000fe4000801160a */
[----:B------:R-:W-:Y:S01]  /*1490*/  UMOV UR7, UR23 ;  /* 0x0000001700077c82 */ /* 0x000fe20008000000 */
[----:B------:R-:W-:Y:S01]  /*14a0*/  UMOV UR18, UR19 ;  /* 0x0000001300127c82 */ /* 0x000fe20008000000 */
[----:B------:R-:W-:-:S02]  /*14b0*/  @UP2 USHF.R.U32.HI UR6, URZ, UR9, UR7 ;  /* 0x00000009ff062299 */ /* 0x000fc40008011607 */
[----:B------:R-:W-:Y:S02]  /*14c0*/  USHF.R.U32.HI UR18, URZ, UR13, UR18 ;  /* 0x0000000dff127299 */ /* 0x000fe40008011612 */
[----:B------:R-:W-:Y:S02]  /*14d0*/  USEL UR4, UR20, UR24, !UP0 ;  /* 0x0000001814047287 */ /* 0x000fe4000c000000 */
[----:B------:R-:W-:Y:S02]  /*14e0*/  UIMAD UR7, UR5, UR21, URZ ;  /* 0x00000015050772a4 */ /* 0x000fe4000f8e02ff */
[----:B------:R-:W-:Y:S02]  /*14f0*/  USEL UR5, UR16, UR18, !UP1 ;  /* 0x0000001210057287 */ /* 0x000fe4000c800000 */
[----:B------:R-:W-:Y:S02]  /*1500*/  UIMAD UR12, UR6, UR21, URZ ;  /* 0x00000015060c72a4 */ /* 0x000fe4000f8e02ff */
[----:B------:R-:W-:-:S02]  /*1510*/  UISETP.GE.AND UP0, UPT, UR4, UR7, UPT ;  /* 0x000000070400728c */ /* 0x000fc4000bf06270 */
[----:B------:R-:W-:Y:S02]  /*1520*/  UIMAD.WIDE.U32 UR10, UR4, UR8, URZ ;  /* 0x00000008040a72a5 */ /* 0x000fe4000f8e00ff */
[----:B------:R-:W-:Y:S02]  /*1530*/  UISETP.GE.OR UP0, UPT, UR5, UR12, UP0 ;  /* 0x0000000c0500728c */ /* 0x000fe40008706670 */
[----:B------:R-:W-:Y:S02]  /*1540*/  UIMAD.WIDE.U32 UR12, UR5, UR8, URZ ;  /* 0x00000008050c72a5 */ /* 0x000fe4000f8e00ff */
[----:B------:R-:W-:Y:S01]  /*1550*/  UIADD3 UR10, UPT, UPT, -UR4, URZ, URZ ;  /* 0x000000ff040a7290 */ /* 0x000fe2000fffe1ff */
[----:B------:R-:W-:Y:S01]  /*1560*/  UMOV UR8, UR11 ;  /* 0x0000000b00087c82 */ /* 0x000fe20008000000 */
[----:B------:R-:W-:Y:S02]  /*1570*/  UIADD3 UR11, UPT, UPT, -UR5, URZ, URZ ;  /* 0x000000ff050b7290 */ /* 0x000fe4000fffe1ff */
[----:B------:R-:W-:-:S03]  /*1580*/  USHF.R.U32.HI UR8, URZ, UR9, UR8 ;  /* 0x00000009ff087299 */ /* 0x000fc60008011608 */
[----:B------:R-:W-:Y:S01]  /*1590*/  @!UP0 UMOV UR7, UR13 ;  /* 0x0000000d00078c82 */ /* 0x000fe20008000000 */
[----:B------:R-:W-:Y:S02]  /*15a0*/  UIMAD UR20, UR14, UR10, UR20 ;  /* 0x0000000a0e1472a4 */ /* 0x000fe4000f8e0214 */
[----:B------:R-:W-:Y:S02]  /*15b0*/  USEL UR8, UR4, UR8, !UP2 ;  /* 0x0000000804087287 */ /* 0x000fe4000d000000 */
[----:B------:R-:W-:Y:S02]  /*15c0*/  @!UP0 USHF.R.U32.HI UR7, URZ, UR9, UR7 ;  /* 0x00000009ff078299 */ /* 0x000fe40008011607 */
[----:B------:R-:W-:Y:S02]  /*15d0*/  UIADD3 UR9, UPT, UPT, -UR8, URZ, URZ ;  /* 0x000000ff08097290 */ /* 0x000fe4000fffe1ff */
[----:B------:R-:W-:Y:S02]  /*15e0*/  @!UP0 USEL UR7, UR5, UR7, !UP2 ;  /* 0x0000000705078287 */ /* 0x000fe4000d000000 */
[----:B------:R-:W-:-:S02]  /*15f0*/  UIMAD UR9, UR21, UR9, UR4 ;  /* 0x00000009150972a4 */ /* 0x000fc4000f8e0204 */
[----:B------:R-:W-:Y:S02]  /*1600*/  @!UP0 UIADD3 UR8, UPT, UPT, UR8, -UR7, URZ ;  /* 0x8000000708088290 */ /* 0x000fe4000fffe0ff */
[----:B------:R-:W-:Y:S02]  /*1610*/  @!UP0 UIMAD UR6, UR9, UR6, UR7 ;  /* 0x00000006090682a4 */ /* 0x000fe4000f8e0207 */
[----:B------:R-:W-:Y:S02]  /*1620*/  @!UP0 UIMAD UR4, UR8, UR21, UR5 ;  /* 0x00000015080482a4 */ /* 0x000fe4000f8e0205 */
[----:B------:R-:W-:Y:S02]  /*1630*/  UIMAD UR16, UR28, UR11, UR16 ;  /* 0x0000000b1c1072a4 */ /* 0x000fe4000f8e0210 */
[----:B------:R-:W-:Y:S01]  /*1640*/  UIMAD UR20, UR4, UR14, UR20 ;  /* 0x0000000e041472a4 */ /* 0x000fe2000f8e0214 */
[----:B------:R-:W-:Y:S02]  /*1650*/  @!UP0 UMOV UR5, UR6 ;  /* 0x0000000600058c82 */ /* 0x000fe40008000000 */
[----:B------:R-:W-:-:S12]  /*1660*/  UIMAD UR16, UR5, UR28, UR16 ;  /* 0x0000001c051072a4 */ /* 0x000fd8000f8e0210 */
.L_x_18:
[----:B------:R-:W-:Y:S02]  /*1670*/  UISETP.NE.AND UP0, UPT, UR29, 0x1, UPT ;  /* 0x000000011d00788c */ /* 0x000fe4000bf05270 */
[----:B------:R-:W-:Y:S02]  /*1680*/  ULOP3.LUT UR27, UR27, 0xffff, URZ, 0xc0, !UPT ;  /* 0x0000ffff1b1b7892 */ /* 0x000fe4000f8ec0ff */
[----:B------:R-:W-:Y:S02]  /*1690*/  ULOP3.LUT UR26, UR26, 0xffff, URZ, 0xc0, !UPT ;  /* 0x0000ffff1a1a7892 */ /* 0x000fe4000f8ec0ff */
[----:B------:R-:W-:Y:S02]  /*16a0*/  UISETP.NE.AND UP1, UPT, UR17, 0x2, UPT ;  /* 0x000000021100788c */ /* 0x000fe4000bf25270 */
[----:B------:R-:W-:Y:S02]  /*16b0*/  ULOP3.LUT UR31, UR31, 0x400, URZ, 0xc0, !UPT ;  /* 0x000004001f1f7892 */ /* 0x000fe4000f8ec0ff */
[----:B------:R-:W-:-:S02]  /*16c0*/  ULOP3.LUT UR30, UR30, 0x1800, URZ, 0xc0, !UPT ;  /* 0x000018001e1e7892 */ /* 0x000fc4000f8ec0ff */
[----:B------:R-:W-:Y:S02]  /*16d0*/  USHF.L.U32 UR27, UR34, UR27, URZ ;  /* 0x0000001b221b7299 */ /* 0x000fe400080006ff */
[----:B------:R-:W-:Y:S01]  /*16e0*/  USHF.L.U32 UR26, UR33, UR26, URZ ;  /* 0x0000001a211a7299 */ /* 0x000fe200080006ff */
[----:B------:R-:W-:Y:S11]  /*16f0*/  BRA.U UP0, `(.L_x_19) ;  /* 0x0000000100447547 */ /* 0x000ff6000b800000 */
[----:B------:R-:W2:Y:S01]  /*1700*/  LDCU.128 UR8, c[0x0][0xb10] ;  /* 0x00016200ff0877ac */ /* 0x000ea20008000c00 */
[----:B------:R-:W3:Y:S01]  /*1710*/  LDCU UR12, c[0x0][0xb0c] ;  /* 0x00016180ff0c77ac */ /* 0x000ee20008000800 */
[----:B------:R-:W4:Y:S01]  /*1720*/  LDCU UR13, c[0x0][0xb20] ;  /* 0x00016400ff0d77ac */ /* 0x000f220008000800 */
[----:B--2---:R-:W-:Y:S02]  /*1730*/  UIMAD.WIDE.U32 UR6, UR16, UR8, URZ ;  /* 0x00000008100672a5 */ /* 0x004fe4000f8e00ff */
[----:B------:R-:W-:Y:S02]  /*1740*/  UIMAD.WIDE.U32 UR4, UR20, UR11, URZ ;  /* 0x0000000b140472a5 */ /* 0x000fe4000f8e00ff */
[----:B---3--:R-:W-:Y:S02]  /*1750*/  UISETP.NE.AND UP2, UPT, UR12, 0x1, UPT ;  /* 0x000000010c00788c */ /* 0x008fe4000bf45270 */
[----:B------:R-:W-:Y:S01]  /*1760*/  UISETP.NE.AND UP0, UPT, UR10, 0x1, UPT ;  /* 0x000000010a00788c */ /* 0x000fe2000bf05270 */
[----:B------:R-:W-:-:S02]  /*1770*/  UMOV UR6, UR7 ;  /* 0x0000000700067c82 */ /* 0x000fc40008000000 */
[----:B------:R-:W-:Y:S01]  /*1780*/  UMOV UR4, UR5 ;  /* 0x0000000500047c82 */ /* 0x000fe20008000000 */
[----:B------:R-:W-:Y:S02]  /*1790*/  USHF.R.U32.HI UR6, URZ, UR9, UR6 ;  /* 0x00000009ff067299 */ /* 0x000fe40008011606 */
[----:B----4-:R-:W-:Y:S02]  /*17a0*/  USHF.R.U32.HI UR4, URZ, UR13, UR4 ;  /* 0x0000000dff047299 */ /* 0x010fe40008011604 */
[----:B------:R-:W-:Y:S02]  /*17b0*/  USEL UR5, UR16, UR6, !UP2 ;  /* 0x0000000610057287 */ /* 0x000fe4000d000000 */
[----:B------:R-:W-:-:S04]  /*17c0*/  USEL UR4, UR20, UR4, !UP0 ;  /* 0x0000000414047287 */ /* 0x000fc8000c000000 */
[----:B------:R-:W-:Y:S02]  /*17d0*/  UIADD3 UR6, UPT, UPT, UR5, -UR4, URZ ;  /* 0x8000000405067290 */ /* 0x000fe4000fffe0ff */
[----:B------:R-:W-:Y:S02]  /*17e0*/  UIADD3 UR4, UPT, UPT, -UR5, UR4, URZ ;  /* 0x0000000405047290 */ /* 0x000fe4000fffe1ff */
[----:B------:R-:W-:Y:S02]  /*17f0*/  UIMAD UR20, UR6, UR10, UR20 ;  /* 0x0000000a061472a4 */ /* 0x000fe4000f8e0214 */
[----:B------:R-:W-:-:S12]  /*1800*/  UIMAD UR16, UR4, UR12, UR16 ;  /* 0x0000000c041072a4 */ /* 0x000fd8000f8e0210 */
.L_x_19:
[----:B------:R-:W-:Y:S05]  /*1810*/  BRA.U !UP6, `(.L_x_20) ;  /* 0x000000010e0c7547 */ /* 0x000fea000b800000 */
[----:B------:R-:W-:Y:S01]  /*1820*/  UCGABAR_WAIT ;  /* 0x0000000000007dc7 */ /* 0x000fe20008000000 */
[----:B------:R-:W-:Y:S01]  /*1830*/  CCTL.IVALL ;  /* 0x00000000ff00798f */ /* 0x000fe20002000000 */
[----:B------:R-:W-:Y:S05]  /*1840*/  BRA `(.L_x_21) ;  /* 0x0000000000047947 */ /* 0x000fea0003800000 */
.L_x_20:
[----:B------:R-:W-:Y:S06]  /*1850*/  BAR.SYNC.DEFER_BLOCKING 0x0 ;  /* 0x0000000000007b1d */ /* 0x000fec0000010000 */
.L_x_21:
[----:B------:R-:W-:Y:S05]  /*1860*/  BRA.U UP1, `(.L_x_22) ;  /* 0x0000001101dc7547 */ /* 0x000fea000b800000 */
[----:B------:R-:W2:Y:S01]  /*1870*/  LDCU UR7, c[0x0][0x38c] ;  /* 0x00007180ff0777ac */ /* 0x000ea20008000800 */
[----:B------:R-:W3:Y:S01]  /*1880*/  S2UR UR8, SR_CgaCtaId ;  /* 0x00000000000879c3 */ /* 0x000ee20000008800 */
[----:B------:R-:W-:Y:S01]  /*1890*/  PLOP3.LUT P1, PT, PT, PT, UP4, 0x80, 0x8 ;  /* 0x000000000008781c */ /* 0x000fe20003f2f048 */
[----:B------:R-:W-:Y:S01]  /*18a0*/  IMAD.MOV.U32 R12, RZ, RZ, 0x1 ;  /* 0x00000001ff0c7424 */ /* 0x000fe200078e00ff */
[----:B------:R-:W-:Y:S01]  /*18b0*/  UISETP.NE.AND UP0, UPT, UR17, URZ, UPT ;  /* 0x000000ff1100728c */ /* 0x000fe2000bf05270 */
[----:B------:R-:W-:Y:S01]  /*18c0*/  ISETP.EQ.OR P2, PT, R0, RZ, P3 ;  /* 0x000000ff0000720c */ /* 0x000fe20001f42670 */
[----:B------:R-:W-:Y:S01]  /*18d0*/  UMOV UR21, 0x400 ;  /* 0x0000040000157882 */ /* 0x000fe20000000000 */
[----:B------:R-:W-:Y:S01]  /*18e0*/  USHF.L.U32 UR5, UR32, 0x5, URZ ;  /* 0x0000000520057899 */ /* 0x000fe200080006ff */
[----:B------:R-:W-:Y:S01]  /*18f0*/  PLOP3.LUT P1, PT, P1, PT, PT, 0x8, 0x80 ;  /* 0x000000000080781c */ /* 0x000fe20000f2e170 */
[----:B------:R-:W-:Y:S01]  /*1900*/  USEL UR25, UR53, 0x2, UP0 ;  /* 0x0000000235197887 */ /* 0x000fe20008000000 */
[----:B------:R-:W-:Y:S01]  /*1910*/  CS2R R10, SRZ ;  /* 0x00000000000a7805 */ /* 0x000fe2000001ff00 */
[----:B------:R-:W-:Y:S01]  /*1920*/  IMAD.MOV.U32 R9, RZ, RZ, RZ ;  /* 0x000000ffff097224 */ /* 0x000fe200078e00ff */
[----:B------:R-:W4:Y:S01]  /*1930*/  LDCU UR42, c[0x0][0x370] ;  /* 0x00006e00ff2a77ac */ /* 0x000f220008000800 */
[----:B------:R-:W-:Y:S01]  /*1940*/  IMAD.MOV.U32 R8, RZ, RZ, 0x1 ;  /* 0x00000001ff087424 */ /* 0x000fe200078e00ff */
[----:B------:R-:W1:Y:S01]  /*1950*/  LDCU.64 UR28, c[0x0][0x348] ;  /* 0x00006900ff1c77ac */ /* 0x000e620008000a00 */
[----:B--2---:R-:W-:-:S02]  /*1960*/  UIADD3 UR6, UPT, UPT, UR7, 0x1f, URZ ;  /* 0x0000001f07067890 */ /* 0x004fc4000fffe0ff */
[----:B------:R-:W-:Y:S02]  /*1970*/  UIADD3 UR48, UPT, UPT, UR7, 0x3e, URZ ;  /* 0x0000003e07307890 */ /* 0x000fe4000fffe0ff */
[----:B------:R-:W-:Y:S02]  /*1980*/  USHF.R.S32.HI UR4, URZ, 0x1f, UR6 ;  /* 0x0000001fff047899 */ /* 0x000fe40008011406 */
[----:B---3--:R-:W-:Y:S02]  /*1990*/  ULEA UR21, UR8, UR21, 0x18 ;  /* 0x0000001508157291 */ /* 0x008fe4000f8ec0ff */
[----:B------:R-:W-:Y:S02]  /*19a0*/  ULEA.HI UR4, UR4, UR6, URZ, 0x5 ;  /* 0x0000000604047291 */ /* 0x000fe4000f8f28ff */
[----:B------:R-:W-:Y:S02]  /*19b0*/  UIADD3 UR6, UPT, UPT, UR7, -0x1, URZ ;  /* 0xffffffff07067890 */ /* 0x000fe4000fffe0ff */
[----:B------:R-:W-:-:S02]  /*19c0*/  USHF.R.S32.HI UR44, URZ, 0x5, UR4 ;  /* 0x00000005ff2c7899 */ /* 0x000fc40008011404 */
[----:B------:R-:W-:Y:S02]  /*19d0*/  UISETP.GE.U32.AND UP1, UPT, UR6, -0x3f, UPT ;  /* 0xffffffc10600788c */ /* 0x000fe4000bf26070 */
[----:B------:R-:W-:Y:S02]  /*19e0*/  UISETP.LT.U32.AND UP0, UPT, UR44, 0x4, UPT ;  /* 0x000000042c00788c */ /* 0x000fe4000bf01070 */
[----:B------:R-:W-:Y:S02]  /*19f0*/  ULEA UR38, UR31, UR21, 0x2 ;  /* 0x000000151f267291 */ /* 0x000fe4000f8e10ff */
[----:B------:R-:W-:Y:S02]  /*1a00*/  USEL UR43, UR44, 0x4, UP0 ;  /* 0x000000042c2b7887 */ /* 0x000fe40008000000 */
[----:B------:R-:W-:Y:S02]  /*1a10*/  ULEA UR37, UR30, UR21, 0x2 ;  /* 0x000000151e257291 */ /* 0x000fe4000f8e10ff */
[----:B------:R-:W-:-:S02]  /*1a20*/  UIADD3 UR24, UPT, UPT, UR43, -0x1, URZ ;  /* 0xffffffff2b187890 */ /* 0x000fc4000fffe0ff */
[----:B------:R-:W-:Y:S01]  /*1a30*/  @UP1 UIADD3 UR24, UPT, UPT, UR43, URZ, URZ ;  /* 0x000000ff2b181290 */ /* 0x000fe2000fffe0ff */
[----:B------:R-:W2:Y:S01]  /*1a40*/  LDCU UR41, c[0x0][0x374] ;  /* 0x00006e80ff2977ac */ /* 0x000ea20008000800 */
[----:B------:R-:W-:Y:S02]  /*1a50*/  ULOP3.LUT UR47, UR5, 0x20, URZ, 0xe2, !UPT ;  /* 0x00000020052f7892 */ /* 0x000fe4000f8ee2ff */
[----:B------:R-:W-:Y:S02]  /*1a60*/  UIADD3 UR38, UPT, UPT, UR38, 0x8800, URZ ;  /* 0x0000880026267890 */ /* 0x000fe4000fffe0ff */
[----:B------:R-:W-:Y:S02]  /*1a70*/  UIADD3 UR37, UPT, UPT, UR37, 0x10800, URZ ;  /* 0x0001080025257890 */ /* 0x000fe4000fffe0ff */
[----:B------:R-:W-:Y:S02]  /*1a80*/  UIADD3 UR46, UPT, UPT, UR44, -UR43, URZ ;  /* 0x8000002b2c2e7290 */ /* 0x000fe4000fffe0ff */
[----:B------:R-:W-:Y:S01]  /*1a90*/  UIADD3 UR24, UPT, UPT, UR24, 0x1, URZ ;  /* 0x0000000118187890 */ /* 0x000fe2000fffe0ff */
[----:B-1--4-:R-:W-:-:S11]  /*1aa0*/  UMOV UR7, URZ ;  /* 0x000000ff00077c82 */ /* 0x012fd60008000000 */
.L_x_42:
[----:B-1----:R-:W1:Y:S02]  /*1ab0*/  S2UR UR4, SR_CgaCtaId ;  /* 0x00000000000479c3 */ /* 0x002e640000008800 */
[----:B-1----:R-:W-:-:S09]  /*1ac0*/  UISETP.NE.AND UP0, UPT, UR4, URZ, UPT ;  /* 0x000000ff0400728c */ /* 0x002fd2000bf05270 */
[----:B------:R-:W-:Y:S05]  /*1ad0*/  BRA.U UP0, `(.L_x_23) ;  /* 0x0000000100287547 */ /* 0x000fea000b800000 */
[----:B------:R-:W-:Y:S02]  /*1ae0*/  LEA R0, R9, UR21, 0x3 ;  /* 0x0000001509007c11 */ /* 0x000fe4000f8e18ff */
[----:B------:R-:W-:-:S04]  /*1af0*/  SHF.L.U32 R3, R8, 0x1f, RZ ;  /* 0x0000001f08037819 */ /* 0x000fc800000006ff */
[----:B------:R-:W1:Y:S02]  /*1b00*/  SYNCS.PHASECHK.TRANS64.TRYWAIT P0, [R0+URZ+0x100], R3 ;  /* 0x00010003000075a7 */ /* 0x000e6400080011ff */
[----:B-1----:R-:W-:Y:S05]  /*1b10*/  @!P0 BRA `(.L_x_24) ;  /* 0x0000008c00888947 */ /* 0x002fea0003800000 */
.L_x_174:
[----:B------:R3:W-:Y:S01]  /*1b20*/  SYNCS.ARRIVE.TRANS64.A1T0 RZ, [R0+URZ+0xf0], RZ ;  /* 0x0000f0ff00ff79a7 */ /* 0x0007e200081000ff */
[----:B------:R-:W-:-:S05]  /*1b30*/  VIADD R9, R9, 0x1 ;  /* 0x0000000109097836 */ /* 0x000fca0000000000 */
[----:B------:R-:W-:-:S04]  /*1b40*/  ISETP.NE.AND P0, PT, R9, 0x2, PT ;  /* 0x000000020900780c */ /* 0x000fc80003f05270 */
[----:B-1----:R-:W-:Y:S02]  /*1b50*/  SEL R3, RZ, 0x1, P0 ;  /* 0x00000001ff037807 */ /* 0x002fe40000000000 */
[----:B------:R-:W-:Y:S02]  /*1b60*/  SEL R9, R9, RZ, P0 ;  /* 0x000000ff09097207 */ /* 0x000fe40000000000 */
[----:B------:R-:W-:-:S07]  /*1b70*/  LOP3.LUT R8, R8, R3, RZ, 0x3c, !PT ;  /* 0x0000000308087212 */ /* 0x000fce00078e3cff */
.L_x_23:
[----:B------:R-:W-:Y:S01]  /*1b80*/  ULEA UR4, UR7, UR21, 0x3 ;  /* 0x0000001507047291 */ /* 0x000fe2000f8e18ff */
[----:B---3--:R-:W-:Y:S01]  /*1b90*/  SHF.L.U32 R0, R12, 0x1f, RZ ;  /* 0x0000001f0c007819 */ /* 0x008fe200000006ff */
[----:B------:R-:W-:Y:S02]  /*1ba0*/  UISETP.GE.U32.AND UP0, UPT, UR48, 0x3f, UPT ;  /* 0x0000003f3000788c */ /* 0x000fe4000bf06070 */
[----:B------:R-:W-:Y:S02]  /*1bb0*/  ULEA UR11, UR20, UR49, 0x2 ;  /* 0x00000031140b7291 */ /* 0x000fe4000f8e10ff */
[----:B------:R-:W-:Y:S02]  /*1bc0*/  ULEA UR35, UR16, UR47, 0x6 ;  /* 0x0000002f10237291 */ /* 0x000fe4000f8e30ff */
[----:B------:R-:W-:Y:S01]  /*1bd0*/  USHF.L.U32 UR11, UR11, 0x6, URZ ;  /* 0x000000060b0b7899 */ /* 0x000fe200080006ff */
[----:B------:R1:W3:Y:S01]  /*1be0*/  SYNCS.PHASECHK.TRANS64.TRYWAIT P0, [UR4+0x20], R0 ;  /* 0x00002000ff0075a7 */ /* 0x0002e20008001104 */
[----:B------:R-:W-:Y:S01]  /*1bf0*/  UMOV UR6, URZ ;  /* 0x000000ff00067c82 */ /* 0x000fe20008000000 */
[----:B------:R-:W-:Y:S09]  /*1c00*/  BRA.U !UP0, `(.L_x_25) ;  /* 0x0000000108c87547 */ /* 0x000ff2000b800000 */
[----:B------:R-:W-:Y:S01]  /*1c10*/  UMOV UR13, URZ ;  /* 0x000000ff000d7c82 */ /* 0x000fe20008000000 */
[----:B------:R-:W-:-:S05]  /*1c20*/  UMOV UR4, UR7 ;  /* 0x0000000700047c82 */ /* 0x000fca0008000000 */
.L_x_31:
[----:B------:R-:W-:Y:S01]  /*1c30*/  ULEA UR33, UR4, UR21, 0x3 ;  /* 0x0000001504217291 */ /* 0x000fe2000f8e18ff */
[----:B---3--:R-:W-:Y:S01]  /*1c40*/  @!P3 MOV R2, 0xa000 ;  /* 0x0000a0000002b802 */ /* 0x008fe20000000f00 */
[----:B-1-3--:R-:W-:Y:S10]  /*1c50*/  @P0 BRA `(.L_x_26) ;  /* 0x00000000000c0947 */ /* 0x00aff40003800000 */
[----:B------:R-:W-:-:S04]  /*1c60*/  SHF.L.U32 R3, R12, 0x1f, RZ ;  /* 0x0000001f0c037819 */ /* 0x000fc800000006ff */
[----:B------:R-:W3:Y:S02]  /*1c70*/  SYNCS.PHASECHK.TRANS64.TRYWAIT P0, [UR33+0x20], R3 ;  /* 0x00002003ff0075a7 */ /* 0x000ee40008001121 */
[----:B---3--:R-:W-:Y:S05]  /*1c80*/  @!P0 BRA `(.L_x_27) ;  /* 0x0000008c00408947 */ /* 0x008fea0003800000 */
.L_x_26:
[----:B------:R3:W-:Y:S01]  /*1c90*/  @!P3 SYNCS.ARRIVE.TRANS64 RZ, [UR33], R2 ;  /* 0x00000002ffffb9a7 */ /* 0x0007e20008000021 */
[----:B------:R-:W-:-:S04]  /*1ca0*/  ULOP3.LUT UR5, UR25, 0x2, URZ, 0xfc, !UPT ;  /* 0x0000000219057892 */ /* 0x000fc8000f8efcff */
[----:B------:R-:W-:-:S09]  /*1cb0*/  UISETP.NE.AND UP0, UPT, UR5, 0x2, UPT ;  /* 0x000000020500788c */ /* 0x000fd2000bf05270 */
[----:B------:R-:W-:Y:S05]  /*1cc0*/  BRA.U UP0, `(.L_x_28) ;  /* 0x0000000100047547 */ /* 0x000fea000b800000 */
[----:B--2---:R-:W-:Y:S05]  /*1cd0*/  BPT.TRAP 0x1 ;  /* 0x000000040000795c */ /* 0x004fea0000300000 */
.L_x_28:
[----:B------:R-:W-:Y:S04]  /*1ce0*/  BSSY.RECONVERGENT B0, `(.L_x_29) ;  /* 0x0000003000007945 */ /* 0x000fe80003800200 */
[----:B------:R-:W-:Y:S05]  /*1cf0*/  @P2 BRA `(.L_x_30) ;  /* 0x0000000000042947 */ /* 0x000fea0003800000 */
[----:B--2---:R-:W-:Y:S05]  /*1d00*/  BPT.TRAP 0x1 ;  /* 0x000000040000795c */ /* 0x004fea0000300000 */
.L_x_30:
[----:B--2---:R-:W-:Y:S05]  /*1d10*/  BSYNC.RECONVERGENT B0 ;  /* 0x0000000000007941 */ /* 0x004fea0003800200 */
.L_x_29:
[----:B------:R-:W-:Y:S02]  /*1d20*/  UIADD3 UR5, UPT, UPT, UR4, 0x1, URZ ;  /* 0x0000000104057890 */ /* 0x000fe4000fffe0ff */
[----:B------:R-:W-:Y:S02]  /*1d30*/  USHF.L.U32 UR34, UR13, 0x5, URZ ;  /* 0x000000050d227899 */ /* 0x000fe400080006ff */
[----:B------:R-:W-:Y:S02]  /*1d40*/  UISETP.NE.AND UP0, UPT, UR5, 0x4, UPT ;  /* 0x000000040500788c */ /* 0x000fe4000bf05270 */
[----:B------:R-:W-:Y:S02]  /*1d50*/  UIADD3 UR13, UPT, UPT, UR13, 0x1, URZ ;  /* 0x000000010d0d7890 */ /* 0x000fe4000fffe0ff */
[----:B------:R-:W-:Y:S02]  /*1d60*/  USEL UR6, URZ, 0x1, UP0 ;  /* 0x00000001ff067887 */ /* 0x000fe40008000000 */
[----:B------:R-:W-:-:S02]  /*1d70*/  USEL UR7, UR5, URZ, UP0 ;  /* 0x000000ff05077287 */ /* 0x000fc40008000000 */
[----:B------:R-:W-:Y:S02]  /*1d80*/  UIADD3 UR14, UP1, UPT, UR28, 0x80, URZ ;  /* 0x000000801c0e7890 */ /* 0x000fe4000ff3e0ff */
[----:B------:R-:W-:Y:S01]  /*1d90*/  ULEA UR5, UR7, UR21, 0x3 ;  /* 0x0000001507057291 */ /* 0x000fe2000f8e18ff */
[----:B------:R-:W-:Y:S01]  /*1da0*/  LOP3.LUT R12, R12, UR6, RZ, 0x3c, !PT ;  /* 0x000000060c0c7c12 */ /* 0x000fe2000f8e3cff */
[----:B------:R-:W-:Y:S02]  /*1db0*/  ULEA UR6, UR4, UR31, 0xb ;  /* 0x0000001f04067291 */ /* 0x000fe4000f8e58ff */
[----:B------:R-:W-:Y:S01]  /*1dc0*/  UIADD3.X UR15, UPT, UPT, URZ, UR29, URZ, UP1, !UPT ;  /* 0x0000001dff0f7290 */ /* 0x000fe20008ffe4ff */
[----:B-1----:R-:W-:Y:S01]  /*1dd0*/  SHF.L.U32 R0, R12, 0x1f, RZ ;  /* 0x0000001f0c007819 */ /* 0x002fe200000006ff */
[----:B------:R-:W-:Y:S02]  /*1de0*/  ULEA UR6, UR6, UR21, 0x2 ;  /* 0x0000001506067291 */ /* 0x000fe4000f8e10ff */
[----:B------:R-:W-:Y:S01]  /*1df0*/  UPRMT UR16, URZ, 0x5410, UR27 ;  /* 0x00005410ff107896 */ /* 0x000fe2000800001b */
[----:B------:R4:W1:Y:S01]  /*1e00*/  SYNCS.PHASECHK.TRANS64.TRYWAIT P0, [UR5+0x20], R0 ;  /* 0x00002000ff0075a7 */ /* 0x0008620008001105 */
[----:B------:R-:W-:-:S02]  /*1e10*/  ULEA UR5, UR4, UR30, 0xd ;  /* 0x0000001e04057291 */ /* 0x000fc4000f8e68ff */
[----:B------:R-:W-:Y:S02]  /*1e20*/  UIADD3 UR4, UP0, UPT, UR28, 0x180, URZ ;  /* 0x000001801c047890 */ /* 0x000fe4000ff1e0ff */
[----:B------:R-:W-:Y:S02]  /*1e30*/  ULEA UR5, UR5, UR21, 0x2 ;  /* 0x0000001505057291 */ /* 0x000fe4000f8e10ff */
[----:B------:R-:W-:Y:S02]  /*1e40*/  UIADD3 UR32, UPT, UPT, UR6, 0x8800, URZ ;  /* 0x0000880006207890 */ /* 0x000fe4000fffe0ff */
[----:B------:R-:W-:Y:S02]  /*1e50*/  UIADD3 UR8, UPT, UPT, UR5, 0x10800, URZ ;  /* 0x0001080005087890 */ /* 0x000fe4000fffe0ff */
[----:B------:R-:W-:Y:S02]  /*1e60*/  UIADD3.X UR5, UPT, UPT, URZ, UR29, URZ, UP0, !UPT ;  /* 0x0000001dff057290 */ /* 0x000fe400087fe4ff */
[----:B------:R-:W-:-:S02]  /*1e70*/  UISETP.NE.AND UP0, UPT, UR13, UR24, UPT ;  /* 0x000000180d00728c */ /* 0x000fc4000bf05270 */
[----:B------:R-:W-:Y:S01]  /*1e80*/  UPRMT UR6, URZ, 0x5410, UR26 ;  /* 0x00005410ff067896 */ /* 0x000fe2000800001a */
[----:B------:R-:W-:Y:S01]  /*1e90*/  UMOV UR18, 0x0 ;  /* 0x0000000000127882 */ /* 0x000fe20000000000 */
[----:B------:R-:W-:Y:S01]  /*1ea0*/  UMOV UR19, 0x10000000 ;  /* 0x1000000000137882 */ /* 0x000fe20000000000 */
[----:B------:R-:W-:Y:S01]  /*1eb0*/  UMOV UR12, UR36 ;  /* 0x00000024000c7c82 */ /* 0x000fe20008000000 */
[----:B------:R-:W-:Y:S01]  /*1ec0*/  UMOV UR9, UR33 ;  /* 0x0000002100097c82 */ /* 0x000fe20008000000 */
[----:B------:R-:W-:Y:S01]  /*1ed0*/  UMOV UR10, UR34 ;  /* 0x00000022000a7c82 */ /* 0x000fe20008000000 */
[----:B------:R-:W-:Y:S03]  /*1ee0*/  UTMALDG.3D.MULTICAST [UR32], [UR14], UR16, desc[UR18] ;  /* 0x000012200e0073b4 */ /* 0x000fe60008011810 */
[----:B------:R2:W-:Y:S02]  /*1ef0*/  UTMALDG.3D.MULTICAST [UR8], [UR4], UR6, desc[UR18] ;  /* 0x00001208040073b4 */ /* 0x0005e40008011806 */
[----:B--2---:R-:W-:Y:S01]  /*1f00*/  UMOV UR6, UR24 ;  /* 0x0000001800067c82 */ /* 0x004fe20008000000 */
[----:B------:R-:W-:Y:S01]  /*1f10*/  UMOV UR4, UR7 ;  /* 0x0000000700047c82 */ /* 0x000fe20008000000 */
[----:B----4-:R-:W-:Y:S05]  /*1f20*/  BRA.U UP0, `(.L_x_31) ;  /* 0xfffffffd00407547 */ /* 0x010fea000b83ffff */
.L_x_25:
[----:B------:R-:W-:Y:S01]  /*1f30*/  ULEA UR4, UR7, UR21, 0x3 ;  /* 0x0000001507047291 */ /* 0x000fe2000f8e18ff */
[----:B-1----:R-:W-:Y:S01]  /*1f40*/  SHF.L.U32 R0, R12, 0x1f, RZ ;  /* 0x0000001f0c007819 */ /* 0x002fe200000006ff */
[----:B------:R-:W-:Y:S01]  /*1f50*/  @!P1 SYNCS.ARRIVE.TRANS64.A1T0 RZ, [UR21+0x88], RZ ;  /* 0x000088ffffff99a7 */ /* 0x000fe20008100015 */
[----:B------:R-:W-:-:S06]  /*1f60*/  UISETP.GT.AND UP0, UPT, UR44, UR43, UPT ;  /* 0x0000002b2c00728c */ /* 0x000fcc000bf04270 */
[----:B---3--:R1:W3:Y:S03]  /*1f70*/  SYNCS.PHASECHK.TRANS64.TRYWAIT P0, [UR4+0x20], R0 ;  /* 0x00002000ff0075a7 */ /* 0x0082e60008001104 */
[----:B------:R-:W-:Y:S05]  /*1f80*/  BRA.U !UP0, `(.L_x_32) ;  /* 0x0000000108bc7547 */ /* 0x000fea000b800000 */
[----:B------:R-:W-:Y:S01]  /*1f90*/  UIADD3 UR13, UPT, UPT, UR46, UR6, URZ ;  /* 0x000000062e0d7290 */ /* 0x000fe2000fffe0ff */
[----:B------:R-:W-:-:S11]  /*1fa0*/  UMOV UR4, UR7 ;  /* 0x0000000700047c82 */ /* 0x000fd60008000000 */
.L_x_38:
[----:B------:R-:W-:Y:S01]  /*1fb0*/  ULEA UR17, UR4, UR21, 0x3 ;  /* 0x0000001504117291 */ /* 0x000fe2000f8e18ff */
[----:B---3--:R-:W-:Y:S01]  /*1fc0*/  @!P3 MOV R2, 0xa000 ;  /* 0x0000a0000002b802 */ /* 0x008fe20000000f00 */
[----:B-1-3--:R-:W-:Y:S10]  /*1fd0*/  @P0 BRA `(.L_x_33) ;  /* 0x00000000000c0947 */ /* 0x00aff40003800000 */
[----:B------:R-:W-:-:S04]  /*1fe0*/  SHF.L.U32 R3, R12, 0x1f, RZ ;  /* 0x0000001f0c037819 */ /* 0x000fc800000006ff */
[----:B------:R-:W3:Y:S02]  /*1ff0*/  SYNCS.PHASECHK.TRANS64.TRYWAIT P0, [UR17+0x20], R3 ;  /* 0x00002003ff0075a7 */ /* 0x000ee40008001111 */
[----:B---3--:R-:W-:Y:S05]  /*2000*/  @!P0 BRA `(.L_x_34) ;  /* 0x0000008800788947 */ /* 0x008fea0003800000 */
.L_x_33:
[----:B------:R3:W-:Y:S01]  /*2010*/  @!P3 SYNCS.ARRIVE.TRANS64 RZ, [UR17], R2 ;  /* 0x00000002ffffb9a7 */ /* 0x0007e20008000011 */
[----:B------:R-:W-:-:S04]  /*2020*/  ULOP3.LUT UR5, UR25, 0x2, URZ, 0xfc, !UPT ;  /* 0x0000000219057892 */ /* 0x000fc8000f8efcff */
[----:B------:R-:W-:-:S09]  /*2030*/  UISETP.NE.AND UP0, UPT, UR5, 0x2, UPT ;  /* 0x000000020500788c */ /* 0x000fd2000bf05270 */
[----:B------:R-:W-:Y:S05]  /*2040*/  BRA.U UP0, `(.L_x_35) ;  /* 0x0000000100047547 */ /* 0x000fea000b800000 */
[----:B--2---:R-:W-:Y:S05]  /*2050*/  BPT.TRAP 0x1 ;  /* 0x000000040000795c */ /* 0x004fea0000300000 */
.L_x_35:
[----:B------:R-:W-:Y:S04]  /*2060*/  BSSY.RECONVERGENT B0, `(.L_x_36) ;  /* 0x0000003000007945 */ /* 0x000fe80003800200 */
[----:B------:R-:W-:Y:S05]  /*2070*/  @P2 BRA `(.L_x_37) ;  /* 0x0000000000042947 */ /* 0x000fea0003800000 */
[----:B--2---:R-:W-:Y:S05]  /*2080*/  BPT.TRAP 0x1 ;  /* 0x000000040000795c */ /* 0x004fea0000300000 */
.L_x_37:
[----:B--2---:R-:W-:Y:S05]  /*2090*/  BSYNC.RECONVERGENT B0 ;  /* 0x0000000000007941 */ /* 0x004fea0003800200 */
.L_x_36:
[----:B------:R-:W-:Y:S02]  /*20a0*/  UIADD3 UR5, UPT, UPT, UR4, 0x1, URZ ;  /* 0x0000000104057890 */ /* 0x000fe4000fffe0ff */
[----:B------:R-:W-:Y:S02]  /*20b0*/  UIADD3 UR14, UP1, UPT, UR28, 0x80, URZ ;  /* 0x000000801c0e7890 */ /* 0x000fe4000ff3e0ff */
[----:B------:R-:W-:Y:S02]  /*20c0*/  UISETP.NE.AND UP0, UPT, UR5, 0x4, UPT ;  /* 0x000000040500788c */ /* 0x000fe4000bf05270 */
[----:B------:R-:W-:Y:S02]  /*20d0*/  ULEA UR16, UR4, UR38, 0xd ;  /* 0x0000002604107291 */ /* 0x000fe4000f8e68ff */
[----:B------:R-:W-:Y:S02]  /*20e0*/  USEL UR8, URZ, 0x1, UP0 ;  /* 0x00000001ff087887 */ /* 0x000fe40008000000 */
[----:B------:R-:W-:-:S02]  /*20f0*/  USEL UR7, UR5, URZ, UP0 ;  /* 0x000000ff05077287 */ /* 0x000fc40008000000 */
[----:B------:R-:W-:Y:S02]  /*2100*/  UIADD3 UR22, UP0, UPT, UR28, 0x180, URZ ;  /* 0x000001801c167890 */ /* 0x000fe4000ff1e0ff */
[----:B------:R-:W-:Y:S01]  /*2110*/  ULEA UR5, UR7, UR21, 0x3 ;  /* 0x0000001507057291 */ /* 0x000fe2000f8e18ff */
[----:B------:R-:W-:Y:S01]  /*2120*/  LOP3.LUT R12, R12, UR8, RZ, 0x3c, !PT ;  /* 0x000000080c0c7c12 */ /* 0x000fe2000f8e3cff */
[----:B------:R-:W-:Y:S02]  /*2130*/  ULEA UR8, UR4, UR37, 0xf ;  /* 0x0000002504087291 */ /* 0x000fe4000f8e78ff */
[----:B------:R-:W-:Y:S01]  /*2140*/  USHF.L.U32 UR18, UR6, 0x5, URZ ;  /* 0x0000000506127899 */ /* 0x000fe200080006ff */
[----:B-1----:R-:W-:Y:S01]  /*2150*/  SHF.L.U32 R0, R12, 0x1f, RZ ;  /* 0x0000001f0c007819 */ /* 0x002fe200000006ff */
[----:B------:R-:W-:Y:S02]  /*2160*/  UPRMT UR4, URZ, 0x5410, UR27 ;  /* 0x00005410ff047896 */ /* 0x000fe4000800001b */
[----:B------:R-:W-:Y:S01]  /*2170*/  UIADD3.X UR15, UPT, UPT, URZ, UR29, URZ, UP1, !UPT ;  /* 0x0000001dff0f7290 */ /* 0x000fe20008ffe4ff */
[----:B------:R4:W1:Y:S01]  /*2180*/  SYNCS.PHASECHK.TRANS64.TRYWAIT P0, [UR5+0x20], R0 ;  /* 0x00002000ff0075a7 */ /* 0x0008620008001105 */
[----:B------:R-:W-:-:S02]  /*2190*/  UPRMT UR5, URZ, 0x5410, UR26 ;  /* 0x00005410ff057896 */ /* 0x000fc4000800001a */
[----:B------:R-:W-:Y:S01]  /*21a0*/  UIADD3.X UR23, UPT, UPT, URZ, UR29, URZ, UP0, !UPT ;  /* 0x0000001dff177290 */ /* 0x000fe200087fe4ff */
[----:B------:R-:W-:Y:S01]  /*21b0*/  UMOV UR32, 0x0 ;  /* 0x0000000000207882 */ /* 0x000fe20000000000 */
[----:B------:R-:W-:Y:S01]  /*21c0*/  UMOV UR33, 0x10000000 ;  /* 0x1000000000217882 */ /* 0x000fe20000000000 */
[----:B------:R-:W-:Y:S01]  /*21d0*/  UMOV UR19, UR35 ;  /* 0x0000002300137c82 */ /* 0x000fe20008000000 */
[----:B------:R-:W-:Y:S01]  /*21e0*/  UMOV UR20, UR36 ;  /* 0x0000002400147c82 */ /* 0x000fe20008000000 */
[----:B------:R-:W-:Y:S01]  /*21f0*/  UMOV UR12, UR36 ;  /* 0x00000024000c7c82 */ /* 0x000fe20008000000 */
[----:B------:R-:W-:Y:S01]  /*2200*/  UMOV UR9, UR17 ;  /* 0x0000001100097c82 */ /* 0x000fe20008000000 */
[----:B------:R-:W-:Y:S01]  /*2210*/  UMOV UR10, UR18 ;  /* 0x00000012000a7c82 */ /* 0x000fe20008000000 */
[----:B------:R2:W-:Y:S01]  /*2220*/  UTMALDG.3D.MULTICAST [UR16], [UR14], UR4, desc[UR32] ;  /* 0x000020100e0073b4 */ /* 0x0005e20008011804 */
[----:B------:R-:W-:-:S04]  /*2230*/  UIADD3 UR6, UPT, UPT, UR6, 0x1, URZ ;  /* 0x0000000106067890 */ /* 0x000fc8000fffe0ff */
[----:B------:R-:W-:Y:S01]  /*2240*/  UISETP.NE.AND UP0, UPT, UR6, UR13, UPT ;  /* 0x0000000d0600728c */ /* 0x000fe2000bf05270 */
[----:B------:R4:W-:Y:S01]  /*2250*/  UTMALDG.3D.MULTICAST [UR8], [UR22], UR5, desc[UR32] ;  /* 0x00002008160073b4 */ /* 0x0009e20008011805 */
[----:B--2---:R-:W-:-:S07]  /*2260*/  UMOV UR4, UR7 ;  /* 0x0000000700047c82 */ /* 0x004fce0008000000 */
[----:B----4-:R-:W-:Y:S05]  /*2270*/  BRA.U UP0, `(.L_x_38) ;  /* 0xfffffffd004c7547 */ /* 0x010fea000b83ffff */
.L_x_32:
[C---:B------:R-:W-:Y:S01]  /*2280*/  LEA R3, R11.reuse, UR21, 0x3 ;  /* 0x000000150b037c11 */ /* 0x040fe2000f8e18ff */
[----:B------:R-:W-:Y:S01]  /*2290*/  NOP ;  /* 0x0000000000007918 */ /* 0x000fe20000000000 */
[----:B-1----:R-:W-:Y:S02]  /*22a0*/  SHF.L.U32 R0, R10, 0x1f, RZ ;  /* 0x0000001f0a007819 */ /* 0x002fe400000006ff */
[----:B------:R-:W-:Y:S02]  /*22b0*/  LEA R5, R11, UR21, 0x4 ;  /* 0x000000150b057c11 */ /* 0x000fe4000f8e20ff */
[----:B---3--:R-:W1:Y:S02]  /*22c0*/  SYNCS.PHASECHK.TRANS64.TRYWAIT P0, [R3+URZ+0x90], R0 ;  /* 0x00009000030075a7 */ /* 0x008e6400080011ff */
[----:B-1----:R-:W-:Y:S05]  /*22d0*/  @!P0 BRA `(.L_x_39) ;  /* 0x0000008400dc8947 */ /* 0x002fea0003800000 */
.L_x_177:
[----:B------:R-:W3:Y:S01]  /*22e0*/  LDS.128 R4, [R5+0x120] ;  /* 0x0001200005047984 */ /* 0x000ee20000000c00 */
[----:B------:R-:W-:Y:S01]  /*22f0*/  UISETP.GE.AND UP0, UPT, UR45, 0x1, UPT ;  /* 0x000000012d00788c */ /* 0x000fe2000bf06270 */
[----:B------:R-:W-:Y:S01]  /*2300*/  @!PT LDS RZ, [RZ] ;  /* 0x00000000fffff984 */ /* 0x000fe20000000800 */
[----:B------:R-:W-:Y:S01]  /*2310*/  @!PT LDS RZ, [RZ] ;  /* 0x00000000fffff984 */ /* 0x000fe20000000800 */
[----:B------:R-:W-:Y:S01]  /*2320*/  @!PT LDS RZ, [RZ] ;  /* 0x00000000fffff984 */ /* 0x000fe20000000800 */
[----:B------:R-:W-:Y:S01]  /*2330*/  @!PT LDS RZ, [RZ] ;  /* 0x00000000fffff984 */ /* 0x000fe20000000800 */
[----:B------:R4:W-:Y:S06]  /*2340*/  MEMBAR.ALL.CTA ;  /* 0x0000000000007992 */ /* 0x0009ec0000008000 */
[----:B----4-:R-:W4:Y:S01]  /*2350*/  FENCE.VIEW.ASYNC.S ;  /* 0x00000000000073c6 */ /* 0x010f220000000000 */
[----:B---3--:R-:W-:-:S13]  /*2360*/  LOP3.LUT P0, RZ, R6, 0x1, RZ, 0xc0, !PT ;  /* 0x0000000106ff7812 */ /* 0x008fda000780c0ff */
[----:B----4-:R-:W-:Y:S01]  /*2370*/  VOTEU.ANY UP1, P0 ;  /* 0x0000000000ff7886 */ /* 0x010fe20000020100 */
[----:B------:R-:W-:-:S13]  /*2380*/  PLOP3.LUT P0, PT, PT, PT, UP1, 0x80, 0x8 ;  /* 0x000000000008781c */ /* 0x000fda0003f0f018 */
[----:B-1----:R-:W-:Y:S02]  /*2390*/  @P0 LOP3.LUT R0, R5, 0xffff, RZ, 0xc0, !PT ;  /* 0x0000ffff05000812 */ /* 0x002fe400078ec0ff */
[----:B------:R-:W-:Y:S02]  /*23a0*/  @P0 MOV R2, R4 ;  /* 0x0000000400020202 */ /* 0x000fe40000000f00 */
[----:B------:R-:W-:Y:S01]  /*23b0*/  @P0 R2UR UR5, R0 ;  /* 0x00000000000502ca */ /* 0x000fe200000e0000 */
[----:B------:R-:W-:Y:S01]  /*23c0*/  VIADD R0, R3, 0xa0 ;  /* 0x000000a003007836 */ /* 0x000fe20000000000 */
[----:B------:R-:W-:Y:S02]  /*23d0*/  @P0 SHF.R.U32.HI R4, RZ, 0x10, R5 ;  /* 0x00000010ff040819 */ /* 0x000fe40000011605 */
[----:B------:R-:W-:Y:S02]  /*23e0*/  @P0 R2UR UR6, R2 ;  /* 0x00000000020602ca */ /* 0x000fe400000e0000 */
[----:B------:R-:W-:-:S02]  /*23f0*/  PRMT R0, RZ, 0x654, R0 ;  /* 0x00000654ff007816 */ /* 0x000fc40000000000 */
[----:B------:R-:W-:Y:S02]  /*2400*/  @P0 R2UR UR4, R4 ;  /* 0x00000000040402ca */ /* 0x000fe400000e0000 */
[----:B------:R1:W-:Y:S03]  /*2410*/  SYNCS.ARRIVE.TRANS64.RED.A1T0 RZ, [R0+URZ], RZ ;  /* 0x000000ff00ff79a7 */ /* 0x0003e600081004ff */
[----:B------:R-:W-:-:S04]  /*2420*/  @UP1 UMOV UR39, UR5 ;  /* 0x0000000500271c82 */ /* 0x000fc80008000000 */
[----:B------:R-:W-:-:S04]  /*2430*/  @UP1 UMOV UR40, UR6 ;  /* 0x0000000600281c82 */ /* 0x000fc80008000000 */
[----:B------:R-:W-:Y:S01]  /*2440*/  @UP1 UMOV UR36, UR4 ;  /* 0x0000000400241c82 */ /* 0x000fe20008000000 */
[----:B------:R-:W-:Y:S05]  /*2450*/  BRA.U !UP0, `(.L_x_40) ;  /* 0x0000000108d47547 */ /* 0x000fea000b800000 */
[----:B------:R-:W2:Y:S01]  /*2460*/  LDCU.128 UR12, c[0x0][0xb10] ;  /* 0x00016200ff0c77ac */ /* 0x000ea20008000c00 */
[----:B------:R-:W3:Y:S01]  /*2470*/  LDCU UR22, c[0x0][0xb20] ;  /* 0x00016400ff1677ac */ /* 0x000ee20008000800 */
[----:B------:R-:W4:Y:S01]  /*2480*/  LDCU UR20, c[0x0][0xb0c] ;  /* 0x00016180ff1477ac */ /* 0x000f220008000800 */
[----:B------:R-:W1:Y:S01]  /*2490*/  LDCU.64 UR8, c[0x0][0xb28] ;  /* 0x00016500ff0877ac */ /* 0x000e620008000a00 */
[----:B------:R-:W-:Y:S02]  /*24a0*/  UISETP.NE.AND UP3, UPT, UR45, 0x1, UPT ;  /* 0x000000012d00788c */ /* 0x000fe4000bf65270 */
[----:B--2---:R-:W-:Y:S02]  /*24b0*/  UIMAD.WIDE.U32 UR10, UR41, UR15, URZ ;  /* 0x0000000f290a72a5 */ /* 0x004fe4000f8e00ff */
[----:B------:R-:W-:Y:S02]  /*24c0*/  UIMAD.WIDE.U32 UR4, UR42, UR12, URZ ;  /* 0x0000000c2a0472a5 */ /* 0x000fe4000f8e00ff */
[----:B------:R-:W-:-:S02]  /*24d0*/  UISETP.NE.AND UP0, UPT, UR14, 0x1, UPT ;  /* 0x000000010e00788c */ /* 0x000fc4000bf05270 */
[----:B------:R-:W-:Y:S01]  /*24e0*/  UIMAD.WIDE.U32 UR18, UR39, UR15, URZ ;  /* 0x0000000f271272a5 */ /* 0x000fe2000f8e00ff */
[----:B------:R-:W-:Y:S02]  /*24f0*/  UMOV UR10, UR11 ;  /* 0x0000000b000a7c82 */ /* 0x000fe40008000000 */
[----:B------:R-:W-:Y:S01]  /*2500*/  UMOV UR4, UR5 ;  /* 0x0000000500047c82 */ /* 0x000fe20008000000 */
[----:B---3--:R-:W-:Y:S02]  /*2510*/  USHF.R.U32.HI UR10, URZ, UR22, UR10 ;  /* 0x00000016ff0a7299 */ /* 0x008fe4000801160a */
[----:B----4-:R-:W-:Y:S02]  /*2520*/  UISETP.NE.AND UP2, UPT, UR20, 0x1, UPT ;  /* 0x000000011400788c */ /* 0x010fe4000bf45270 */
[----:B------:R-:W-:Y:S02]  /*2530*/  USHF.R.U32.HI UR4, URZ, UR13, UR4 ;  /* 0x0000000dff047299 */ /* 0x000fe40008011604 */
[----:B------:R-:W-:-:S02]  /*2540*/  USEL UR5, UR41, UR10, !UP0 ;  /* 0x0000000a29057287 */ /* 0x000fc4000c000000 */
[----:B------:R-:W-:Y:S02]  /*2550*/  USEL UR6, UR42, UR4, !UP2 ;  /* 0x000000042a067287 */ /* 0x000fe4000d000000 */
[----:B-1----:R-:W-:Y:S01]  /*2560*/  UIMAD.WIDE.U32 UR10, UR5, UR8, URZ ;  /* 0x00000008050a72a5 */ /* 0x002fe2000f8e00ff */
[----:B------:R-:W-:Y:S01]  /*2570*/  UMOV UR4, UR19 ;  /* 0x0000001300047c82 */ /* 0x000fe20008000000 */
[----:B------:R-:W-:Y:S02]  /*2580*/  UIMAD.WIDE.U32 UR16, UR40, UR12, URZ ;  /* 0x0000000c281072a5 */ /* 0x000fe4000f8e00ff */
[----:B------:R-:W-:-:S03]  /*2590*/  UIMAD.WIDE.U32 UR18, UR6, UR8, URZ ;  /* 0x00000008061272a5 */ /* 0x000fc6000f8e00ff */
[----:B------:R-:W-:Y:S01]  /*25a0*/  UMOV UR10, UR11 ;  /* 0x0000000b000a7c82 */ /* 0x000fe20008000000 */
[----:B------:R-:W-:Y:S02]  /*25b0*/  USHF.R.U32.HI UR4, URZ, UR22, UR4 ;  /* 0x00000016ff047299 */ /* 0x000fe40008011604 */
[----:B------:R-:W-:Y:S01]  /*25c0*/  @UP3 USHF.R.U32.HI UR5, URZ, UR9, UR10 ;  /* 0x00000009ff053299 */ /* 0x000fe2000801160a */
[----:B------:R-:W-:Y:S01]  /*25d0*/  UMOV UR16, UR17 ;  /* 0x0000001100107c82 */ /* 0x000fe20008000000 */
[----:B------:R-:W-:Y:S01]  /*25e0*/  UMOV UR18, UR19 ;  /* 0x0000001300127c82 */ /* 0x000fe20008000000 */
[----:B------:R-:W-:Y:S02]  /*25f0*/  USHF.R.U32.HI UR13, URZ, UR13, UR16 ;  /* 0x0000000dff0d7299 */ /* 0x000fe40008011610 */
[----:B------:R-:W-:Y:S02]  /*2600*/  USEL UR4, UR39, UR4, !UP0 ;  /* 0x0000000427047287 */ /* 0x000fe4000c000000 */
[----:B------:R-:W-:-:S02]  /*2610*/  @UP3 USHF.R.U32.HI UR6, URZ, UR9, UR18 ;  /* 0x00000009ff063299 */ /* 0x000fc40008011612 */
[----:B------:R-:W-:Y:S02]  /*2620*/  UIMAD UR10, UR45, UR5, URZ ;  /* 0x000000052d0a72a4 */ /* 0x000fe4000f8e02ff */
[----:B------:R-:W-:Y:S02]  /*2630*/  USEL UR5, UR40, UR13, !UP2 ;  /* 0x0000000d28057287 */ /* 0x000fe4000d000000 */
[----:B------:R-:W-:Y:S02]  /*2640*/  UIMAD UR12, UR45, UR6, URZ ;  /* 0x000000062d0c72a4 */ /* 0x000fe4000f8e02ff */
[----:B------:R-:W-:Y:S02]  /*2650*/  UISETP.GE.AND UP0, UPT, UR4, UR10, UPT ;  /* 0x0000000a0400728c */ /* 0x000fe4000bf06270 */
[----:B------:R-:W-:Y:S02]  /*2660*/  UIMAD.WIDE.U32 UR10, UR4, UR8, URZ ;  /* 0x00000008040a72a5 */ /* 0x000fe4000f8e00ff */
[----:B------:R-:W-:-:S02]  /*2670*/  UISETP.GE.OR UP0, UPT, UR5, UR12, UP0 ;  /* 0x0000000c0500728c */ /* 0x000fc40008706670 */
        /* <DEDUP_REMOVED lines=19> */
.L_x_40:
[----:B------:R-:W3:Y:S02]  /*27b0*/  LDCU UR4, c[0x0][0xb30] ;  /* 0x00016600ff0477ac */ /* 0x000ee40008000800 */
[----:B---3--:R-:W-:-:S09]  /*27c0*/  UISETP.NE.AND UP0, UPT, UR4, 0x1, UPT ;  /* 0x000000010400788c */ /* 0x008fd2000bf05270 */
[----:B------:R-:W-:Y:S05]  /*27d0*/  BRA.U UP0, `(.L_x_41) ;  /* 0x0000000100447547 */ /* 0x000fea000b800000 */
[----:B------:R-:W3:Y:S01]  /*27e0*/  LDCU.128 UR12, c[0x0][0xb10] ;  /* 0x00016200ff0c77ac */ /* 0x000ee20008000c00 */
[----:B------:R-:W4:Y:S01]  /*27f0*/  LDCU UR10, c[0x0][0xb0c] ;  /* 0x00016180ff0a77ac */ /* 0x000f220008000800 */
[----:B------:R-:W1:Y:S01]  /*2800*/  LDCU UR6, c[0x0][0xb20] ;  /* 0x00016400ff0677ac */ /* 0x000e620008000800 */
[----:B---3--:R-:W-:Y:S02]  /*2810*/  UIMAD.WIDE.U32 UR8, UR40, UR12, URZ ;  /* 0x0000000c280872a5 */ /* 0x008fe4000f8e00ff */
[----:B------:R-:W-:Y:S02]  /*2820*/  UIMAD.WIDE.U32 UR4, UR39, UR15, URZ ;  /* 0x0000000f270472a5 */ /* 0x000fe4000f8e00ff */
[----:B----4-:R-:W-:Y:S02]  /*2830*/  UISETP.NE.AND UP2, UPT, UR10, 0x1, UPT ;  /* 0x000000010a00788c */ /* 0x010fe4000bf45270 */
[----:B------:R-:W-:Y:S01]  /*2840*/  UISETP.NE.AND UP0, UPT, UR14, 0x1, UPT ;  /* 0x000000010e00788c */ /* 0x000fe2000bf05270 */
[----:B------:R-:W-:-:S02]  /*2850*/  UMOV UR8, UR9 ;  /* 0x0000000900087c82 */ /* 0x000fc40008000000 */
[----:B------:R-:W-:Y:S01]  /*2860*/  UMOV UR4, UR5 ;  /* 0x0000000500047c82 */ /* 0x000fe20008000000 */
[----:B------:R-:W-:Y:S02]  /*2870*/  USHF.R.U32.HI UR13, URZ, UR13, UR8 ;  /* 0x0000000dff0d7299 */ /* 0x000fe40008011608 */
[----:B-1----:R-:W-:Y:S02]  /*2880*/  USHF.R.U32.HI UR4, URZ, UR6, UR4 ;  /* 0x00000006ff047299 */ /* 0x002fe40008011604 */
[----:B------:R-:W-:Y:S02]  /*2890*/  USEL UR5, UR40, UR13, !UP2 ;  /* 0x0000000d28057287 */ /* 0x000fe4000d000000 */
[----:B------:R-:W-:-:S04]  /*28a0*/  USEL UR4, UR39, UR4, !UP0 ;  /* 0x0000000427047287 */ /* 0x000fc8000c000000 */
[----:B------:R-:W-:Y:S02]  /*28b0*/  UIADD3 UR6, UPT, UPT, UR5, -UR4, URZ ;  /* 0x8000000405067290 */ /* 0x000fe4000fffe0ff */
[----:B------:R-:W-:Y:S02]  /*28c0*/  UIADD3 UR4, UPT, UPT, -UR5, UR4, URZ ;  /* 0x0000000405047290 */ /* 0x000fe4000fffe1ff */
[----:B------:R-:W-:Y:S02]  /*28d0*/  UIMAD UR39, UR6, UR14, UR39 ;  /* 0x0000000e062772a4 */ /* 0x000fe4000f8e0227 */
[----:B------:R-:W-:-:S12]  /*28e0*/  UIMAD UR40, UR4, UR10, UR40 ;  /* 0x0000000a042872a4 */ /* 0x000fd8000f8e0228 */
.L_x_41:
[----:B------:R-:W-:Y:S01]  /*28f0*/  VIADD R11, R11, 0x1 ;  /* 0x000000010b0b7836 */ /* 0x000fe20000000000 */
[----:B------:R-:W-:Y:S02]  /*2900*/  R2UR UR5, R67 ;  /* 0x00000000430572ca */ /* 0x000fe400000e0000 */
[----:B------:R-:W-:Y:S02]  /*2910*/  R2UR UR4, R66 ;  /* 0x00000000420472ca */ /* 0x000fe400000e0000 */
[C---:B------:R-:W-:Y:S02]  /*2920*/  ISETP.NE.AND P0, PT, R11.reuse, 0x2, PT ;  /* 0x000000020b00780c */ /* 0x040fe40003f05270 */
[----:B------:R-:W-:Y:S02]  /*2930*/  PLOP3.LUT P1, PT, PT, PT, PT, 0x80, 0x8 ;  /* 0x000000000008781c */ /* 0x000fe40003f2f070 */
[----:B------:R-:W-:Y:S02]  /*2940*/  SEL R3, RZ, 0x1, P0 ;  /* 0x00000001ff037807 */ /* 0x000fe40000000000 */
[----:B------:R-:W-:-:S02]  /*2950*/  SEL R11, R11, RZ, P0 ;  /* 0x000000ff0b0b7207 */ /* 0x000fc40000000000 */
[----:B------:R-:W-:Y:S01]  /*2960*/  LOP3.LUT R10, R10, R3, RZ, 0x3c, !PT ;  /* 0x000000030a0a7212 */ /* 0x000fe200078e3cff */
[----:B------:R-:W-:Y:S02]  /*2970*/  UIADD3 UR16, UPT, UPT, UR40, UR5, URZ ;  /* 0x0000000528107290 */ /* 0x000fe4000fffe0ff */
[----:B------:R-:W-:Y:S01]  /*2980*/  UIADD3 UR20, UPT, UPT, UR39, UR4, URZ ;  /* 0x0000000427147290 */ /* 0x000fe2000fffe0ff */
[----:B------:R-:W-:Y:S11]  /*2990*/  BRA.U UP1, `(.L_x_42) ;  /* 0xfffffff101447547 */ /* 0x000ff6000b83ffff */
[----:B------:R-:W-:Y:S01]  /*29a0*/  UIADD3 UR21, UPT, UPT, UR21, 0x20, URZ ;  /* 0x0000002015157890 */ /* 0x000fe2000fffe0ff */
[----:B------:R-:W-:-:S03]  /*29b0*/  SHF.L.U32 R3, R12, 0x1f, RZ ;  /* 0x0000001f0c037819 */ /* 0x000fc600000006ff */
[----:B------:R-:W-:-:S09]  /*29c0*/  ULEA UR4, UR7, UR21, 0x3 ;  /* 0x0000001507047291 */ /* 0x000fd2000f8e18ff */
[----:B------:R-:W3:Y:S02]  /*29d0*/  SYNCS.PHASECHK.TRANS64.TRYWAIT P0, [UR4], R3 ;  /* 0x00000003ff0075a7 */ /* 0x000ee40008001104 */
[----:B---3--:R-:W-:Y:S05]  /*29e0*/  @!P0 BRA `(.L_x_43) ;  /* 0x00000080002c8947 */ /* 0x008fea0003800000 */
.L_x_179:
[----:B------:R-:W-:-:S04]  /*29f0*/  UIADD3 UR4, UPT, UPT, UR7, 0x1, URZ ;  /* 0x0000000107047890 */ /* 0x000fc8000fffe0ff */
[----:B------:R-:W-:-:S04]  /*2a00*/  UISETP.NE.AND UP0, UPT, UR4, 0x4, UPT ;  /* 0x000000040400788c */ /* 0x000fc8000bf05270 */
[----:B------:R-:W-:Y:S02]  /*2a10*/  USEL UR6, URZ, 0x1, UP0 ;  /* 0x00000001ff067887 */ /* 0x000fe40008000000 */
[----:B------:R-:W-:-:S04]  /*2a20*/  USEL UR4, UR4, URZ, UP0 ;  /* 0x000000ff04047287 */ /* 0x000fc80008000000 */
[----:B------:R-:W-:Y:S01]  /*2a30*/  ULEA UR5, UR4, UR21, 0x3 ;  /* 0x0000001504057291 */ /* 0x000fe2000f8e18ff */
[----:B------:R-:W-:-:S04]  /*2a40*/  LOP3.LUT R2, R12, UR6, RZ, 0x3c, !PT ;  /* 0x000000060c027c12 */ /* 0x000fc8000f8e3cff */
[----:B-1----:R-:W-:-:S04]  /*2a50*/  SHF.L.U32 R3, R2, 0x1f, RZ ;  /* 0x0000001f02037819 */ /* 0x002fc800000006ff */
[----:B------:R-:W1:Y:S02]  /*2a60*/  SYNCS.PHASECHK.TRANS64.TRYWAIT P0, [UR5], R3 ;  /* 0x00000003ff0075a7 */ /* 0x000e640008001105 */
[----:B-1----:R-:W-:Y:S05]  /*2a70*/  @!P0 BRA `(.L_x_44) ;  /* 0x0000008000208947 */ /* 0x002fea0003800000 */
.L_x_181:
        /* <DEDUP_REMOVED lines=9> */
.L_x_183:
[----:B------:R-:W-:-:S04]  /*2b10*/  UIADD3 UR4, UPT, UPT, UR4, 0x1, URZ ;  /* 0x0000000104047890 */ /* 0x000fc8000fffe0ff */
[----:B------:R-:W-:-:S04]  /*2b20*/  UISETP.NE.AND UP0, UPT, UR4, 0x4, UPT ;  /* 0x000000040400788c */ /* 0x000fc8000bf05270 */
[----:B------:R-:W-:Y:S02]  /*2b30*/  USEL UR5, URZ, 0x1, UP0 ;  /* 0x00000001ff057887 */ /* 0x000fe40008000000 */
[----:B------:R-:W-:-:S04]  /*2b40*/  USEL UR4, UR4, URZ, UP0 ;  /* 0x000000ff04047287 */ /* 0x000fc80008000000 */
[----:B------:R-:W-:Y:S01]  /*2b50*/  ULEA UR4, UR4, UR21, 0x3 ;  /* 0x0000001504047291 */ /* 0x000fe2000f8e18ff */
[----:B-1----:R-:W-:-:S04]  /*2b60*/  LOP3.LUT R3, R2, UR5, RZ, 0x3c, !PT ;  /* 0x0000000502037c12 */ /* 0x002fc8000f8e3cff */
[----:B------:R-:W-:Y:S01]  /*2b70*/  SHF.L.U32 R3, R3, 0x1f, RZ ;  /* 0x0000001f03037819 */ /* 0x000fe200000006ff */
[----:B------:R-:W-:-:S07]  /*2b80*/  IMAD.U32 R0, RZ, RZ, UR4 ;  /* 0x00000004ff007e24 */ /* 0x000fce000f8e00ff */
.L_x_46:
[----:B-1----:R1:W3:Y:S02]  /*2b90*/  SYNCS.PHASECHK.TRANS64.TRYWAIT P0, [R0+URZ], R3 ;  /* 0x00000003000075a7 */ /* 0x0022e400080011ff */
[----:B---3--:R-:W-:Y:S05]  /*2ba0*/  @!P0 NANOSLEEP.SYNCS 0x989680 ;  /* 0x009896800000895d */ /* 0x008fea0003900000 */
[----:B------:R-:W3:Y:S02]  /*2bb0*/  @!P0 SYNCS.PHASECHK.TRANS64 P0, [R0+URZ], R3 ;  /* 0x00000003000085a7 */ /* 0x000ee400080010ff */
[----:B--23--:R-:W-:Y:S05]  /*2bc0*/  @P0 EXIT ;  /* 0x000000000000094d */ /* 0x00cfea0003800000 */
[----:B------:R-:W-:Y:S05]  /*2bd0*/  BRA `(.L_x_46) ;  /* 0xfffffffc00ec7947 */ /* 0x000fea000383ffff */
.L_x_22:
[----:B------:R-:W2:Y:S02]  /*2be0*/  S2UR UR4, SR_CgaCtaId ;  /* 0x00000000000479c3 */ /* 0x000ea40000008800 */
[----:B--2---:R-:W-:-:S04]  /*2bf0*/  UISETP.NE.AND UP0, UPT, UR4, URZ, UPT ;  /* 0x000000ff0400728c */ /* 0x004fc8000bf05270 */
[----:B------:R-:W-:-:S09]  /*2c00*/  UISETP.NE.OR UP0, UPT, UR17, 0x1, UP0 ;  /* 0x000000011100788c */ /* 0x000fd20008705670 */
[----:B------:R-:W-:Y:S05]  /*2c10*/  BRA.U UP0, `(.L_x_47) ;  /* 0x00000005004c7547 */ /* 0x000fea000b800000 */
[----:B------:R-:W2:Y:S01]  /*2c20*/  S2UR UR5, SR_CgaCtaId ;  /* 0x00000000000579c3 */ /* 0x000ea20000008800 */
[----:B------:R-:W-:Y:S01]  /*2c30*/  UMOV UR4, 0x400 ;  /* 0x0000040000047882 */ /* 0x000fe20000000000 */
[----:B------:R-:W-:Y:S01]  /*2c40*/  ISETP.GE.U32.AND P2, PT, R0, 0x8, PT ;  /* 0x000000080000780c */ /* 0x000fe20003f46070 */
[----:B------:R-:W-:Y:S01]  /*2c50*/  IMAD.MOV.U32 R12, RZ, RZ, 0x1 ;  /* 0x00000001ff0c7424 */ /* 0x000fe200078e00ff */
[----:B------:R-:W-:Y:S02]  /*2c60*/  CS2R R10, SRZ ;  /* 0x00000000000a7805 */ /* 0x000fe4000001ff00 */
[----:B------:R-:W-:Y:S01]  /*2c70*/  CS2R R8, SRZ ;  /* 0x0000000000087805 */ /* 0x000fe2000001ff00 */
[----:B--2---:R-:W-:-:S03]  /*2c80*/  ULEA UR6, UR5, UR4, 0x18 ;  /* 0x0000000405067291 */ /* 0x004fc6000f8ec0ff */
[----:B------:R-:W-:-:S09]  /*2c90*/  UMOV UR5, URZ ;  /* 0x000000ff00057c82 */ /* 0x000fd20008000000 */
.L_x_51:
[----:B------:R-:W-:Y:S02]  /*2ca0*/  LEA R2, R8, UR6, 0x3 ;  /* 0x0000000608027c11 */ /* 0x000fe4000f8e18ff */
[----:B------:R-:W-:-:S03]  /*2cb0*/  SHF.L.U32 R5, R9, 0x1f, RZ ;  /* 0x0000001f09057819 */ /* 0x000fc600000006ff */
[----:B------:R-:W-:Y:S01]  /*2cc0*/  VIADD R4, R2, 0x100 ;  /* 0x0000010002047836 */ /* 0x000fe20000000000 */
[----:B------:R-:W2:Y:S02]  /*2cd0*/  SYNCS.PHASECHK.TRANS64.TRYWAIT P0, [R2+URZ+0xf0], R5 ;  /* 0x0000f005020075a7 */ /* 0x000ea400080011ff */
[----:B--2---:R-:W-:Y:S05]  /*2ce0*/  @!P0 BRA `(.L_x_48) ;  /* 0x0000007c00b48947 */ /* 0x004fea0003800000 */
.L_x_184:
[----:B------:R-:W-:Y:S01]  /*2cf0*/  ULEA UR4, UR5, UR6, 0x3 ;  /* 0x0000000605047291 */ /* 0x000fe2000f8e18ff */
[----:B------:R-:W-:Y:S02]  /*2d00*/  PRMT R4, RZ, 0x654, R4 ;  /* 0x00000654ff047816 */ /* 0x000fe40000000004 */
[----:B--2---:R-:W-:Y:S01]  /*2d10*/  SHF.L.U32 R5, R12, 0x1f, RZ ;  /* 0x0000001f0c057819 */ /* 0x004fe200000006ff */
[----:B------:R-:W-:Y:S01]  /*2d20*/  UIADD3 UR7, UPT, UPT, UR4, 0x90, URZ ;  /* 0x0000009004077890 */ /* 0x000fe2000fffe0ff */
[----:B------:R2:W-:Y:S05]  /*2d30*/  SYNCS.ARRIVE.TRANS64.RED.A1T0 RZ, [R4+URZ], RZ ;  /* 0x000000ff04ff79a7 */ /* 0x0005ea00081004ff */
[----:B------:R-:W-:Y:S01]  /*2d40*/  IMAD.U32 R7, RZ, RZ, UR7 ;  /* 0x00000007ff077e24 */ /* 0x000fe2000f8e00ff */
[----:B------:R-:W3:Y:S04]  /*2d50*/  SYNCS.PHASECHK.TRANS64.TRYWAIT P0, [UR4+0xa0], R5 ;  /* 0x0000a005ff0075a7 */ /* 0x000ee80008001104 */
[----:B------:R-:W-:Y:S01]  /*2d60*/  PRMT R6, R0, 0x654, R7 ;  /* 0x0000065400067816 */ /* 0x000fe20000000007 */
[----:B--2---:R-:W-:Y:S01]  /*2d70*/  @!P2 IMAD.MOV.U32 R4, RZ, RZ, 0x10 ;  /* 0x00000010ff04a424 */ /* 0x004fe200078e00ff */
[----:B---3--:R-:W-:Y:S06]  /*2d80*/  @!P0 BRA `(.L_x_49) ;  /* 0x0000007c00a08947 */ /* 0x008fec0003800000 */
.L_x_186:
[----:B------:R-:W-:Y:S01]  /*2d90*/  ULEA UR8, UR5, UR6, 0x4 ;  /* 0x0000000605087291 */ /* 0x000fe2000f8e20ff */
[----:B------:R-:W-:Y:S01]  /*2da0*/  SEL R3, R6, R3, !P2 ;  /* 0x0000000306037207 */ /* 0x000fe20005000000 */
[----:B------:R-:W-:Y:S01]  /*2db0*/  UIADD3 UR9, UPT, UPT, UR4, 0x90, URZ ;  /* 0x0000009004097890 */ /* 0x000fe2000fffe0ff */
[----:B--2---:R-:W-:Y:S01]  /*2dc0*/  LEA R2, R11, UR6, 0x3 ;  /* 0x000000060b027c11 */ /* 0x004fe2000f8e18ff */
[----:B------:R-:W-:Y:S01]  /*2dd0*/  UIADD3 UR8, UPT, UPT, UR8, 0x120, URZ ;  /* 0x0000012008087890 */ /* 0x000fe2000fffe0ff */
[----:B------:R-:W-:Y:S01]  /*2de0*/  SHF.L.U32 R5, R10, 0x1f, RZ ;  /* 0x0000001f0a057819 */ /* 0x000fe200000006ff */
[----:B------:R2:W-:Y:S01]  /*2df0*/  @!P2 SYNCS.ARRIVE.TRANS64.RED RZ, [R3+URZ], R4 ;  /* 0x0000000403ffa9a7 */ /* 0x0005e200080004ff */
[----:B------:R-:W-:Y:S01]  /*2e00*/  UIADD3 UR4, UPT, UPT, UR5, 0x1, URZ ;  /* 0x0000000105047890 */ /* 0x000fe2000fffe0ff */
[----:B------:R-:W-:-:S03]  /*2e10*/  VIADD R8, R8, 0x1 ;  /* 0x0000000108087836 */ /* 0x000fc60000000000 */
[----:B------:R-:W-:Y:S02]  /*2e20*/  UISETP.NE.AND UP0, UPT, UR4, 0x2, UPT ;  /* 0x000000020400788c */ /* 0x000fe4000bf05270 */
[----:B------:R-:W-:Y:S06]  /*2e30*/  UGETNEXTWORKID.BROADCAST [UR8], [UR9] ;  /* 0x00000000080073ca */ /* 0x000fec0008000100 */
[----:B------:R-:W-:Y:S01]  /*2e40*/  USEL UR7, URZ, 0x1, UP0 ;  /* 0x00000001ff077887 */ /* 0x000fe20008000000 */
[----:B------:R-:W-:Y:S01]  /*2e50*/  ISETP.NE.AND P0, PT, R8, 0x2, PT ;  /* 0x000000020800780c */ /* 0x000fe20003f05270 */
[----:B------:R-:W-:Y:S01]  /*2e60*/  USEL UR5, UR4, URZ, UP0 ;  /* 0x000000ff04057287 */ /* 0x000fe20008000000 */
[----:B------:R-:W3:Y:S03]  /*2e70*/  SYNCS.PHASECHK.TRANS64.TRYWAIT P1, [R2+URZ+0x90], R5 ;  /* 0x00009005020075a7 */ /* 0x000ee600080211ff */
[----:B------:R-:W-:Y:S01]  /*2e80*/  LOP3.LUT R12, R12, UR7, RZ, 0x3c, !PT ;  /* 0x000000070c0c7c12 */ /* 0x000fe2000f8e3cff */
[----:B--23--:R-:W-:Y:S07]  /*2e90*/  @!P1 BRA `(.L_x_50) ;  /* 0x0000007c00749947 */ /* 0x00cfee0003800000 */
.L_x_187:
[C---:B------:R-:W-:Y:S01]  /*2ea0*/  LEA R4, R11.reuse, UR6, 0x4 ;  /* 0x000000060b047c11 */ /* 0x040fe2000f8e20ff */
[----:B--2---:R-:W-:Y:S01]  /*2eb0*/  VIADD R2, R2, 0xa0 ;  /* 0x000000a002027836 */ /* 0x004fe20000000000 */
[----:B------:R-:W-:Y:S01]  /*2ec0*/  SEL R8, R8, RZ, P0 ;  /* 0x000000ff08087207 */ /* 0x000fe20000000000 */
[----:B------:R-:W-:-:S03]  /*2ed0*/  VIADD R11, R11, 0x1 ;  /* 0x000000010b0b7836 */ /* 0x000fc60000000000 */
[----:B------:R-:W2:Y:S01]  /*2ee0*/  LDS.128 R4, [R4+0x120] ;  /* 0x0001200004047984 */ /* 0x000ea20000000c00 */
[----:B------:R-:W-:Y:S02]  /*2ef0*/  PRMT R2, RZ, 0x654, R2 ;  /* 0x00000654ff027816 */ /* 0x000fe40000000002 */
[C---:B------:R-:W-:Y:S01]  /*2f00*/  ISETP.NE.AND P1, PT, R11.reuse, 0x2, PT ;  /* 0x000000020b00780c */ /* 0x040fe20003f25270 */
[----:B------:R-:W-:Y:S01]  /*2f10*/  @!PT LDS RZ, [RZ] ;  /* 0x00000000fffff984 */ /* 0x000fe20000000800 */
[----:B------:R-:W-:Y:S01]  /*2f20*/  @!PT LDS RZ, [RZ] ;  /* 0x00000000fffff984 */ /* 0x000fe20000000800 */
[----:B------:R-:W-:Y:S01]  /*2f30*/  @!PT LDS RZ, [RZ] ;  /* 0x00000000fffff984 */ /* 0x000fe20000000800 */
[----:B------:R-:W-:Y:S01]  /*2f40*/  @!PT LDS RZ, [RZ] ;  /* 0x00000000fffff984 */ /* 0x000fe20000000800 */
[----:B------:R3:W-:Y:S06]  /*2f50*/  MEMBAR.ALL.CTA ;  /* 0x0000000000007992 */ /* 0x0007ec0000008000 */
[----:B---3--:R-:W3:Y:S01]  /*2f60*/  FENCE.VIEW.ASYNC.S ;  /* 0x00000000000073c6 */ /* 0x008ee20000000000 */
[----:B------:R-:W-:Y:S01]  /*2f70*/  SEL R11, R11, RZ, P1 ;  /* 0x000000ff0b0b7207 */ /* 0x000fe20000800000 */
[----:B---3--:R3:W-:Y:S01]  /*2f80*/  SYNCS.ARRIVE.TRANS64.RED.A1T0 RZ, [R2+URZ], RZ ;  /* 0x000000ff02ff79a7 */ /* 0x0087e200081004ff */
[----:B--2---:R-:W-:-:S02]  /*2f90*/  LOP3.LUT P3, RZ, R6, 0x1, RZ, 0xc0, !PT ;  /* 0x0000000106ff7812 */ /* 0x004fc4000786c0ff */
[----:B------:R-:W-:-:S04]  /*2fa0*/  SEL R5, RZ, 0x1, P1 ;  /* 0x00000001ff057807 */ /* 0x000fc80000800000 */
[----:B------:R-:W-:Y:S02]  /*2fb0*/  LOP3.LUT R10, R10, R5, RZ, 0x3c, !PT ;  /* 0x000000050a0a7212 */ /* 0x000fe400078e3cff */
[----:B---3--:R-:W-:-:S04]  /*2fc0*/  SEL R2, RZ, 0x1, P0 ;  /* 0x00000001ff027807 */ /* 0x008fc80000000000 */
[----:B------:R-:W-:Y:S01]  /*2fd0*/  LOP3.LUT R9, R9, R2, RZ, 0x3c, !PT ;  /* 0x0000000209097212 */ /* 0x000fe200078e3cff */
[----:B------:R-:W-:Y:S06]  /*2fe0*/  @P3 BRA `(.L_x_51) ;  /* 0xfffffffc002c3947 */ /* 0x000fec000383ffff */
[----:B------:R-:W-:Y:S01]  /*2ff0*/  ULEA UR4, UR5, UR6, 0x3 ;  /* 0x0000000605047291 */ /* 0x000fe2000f8e18ff */
[----:B------:R-:W-:-:S08]  /*3000*/  SHF.L.U32 R3, R12, 0x1f, RZ ;  /* 0x0000001f0c037819 */ /* 0x000fd000000006ff */
[----:B------:R-:W2:Y:S02]  /*3010*/  SYNCS.PHASECHK.TRANS64 P0, [UR4+0xa0], R3 ;  /* 0x0000a003ff0075a7 */ /* 0x000ea40008001004 */
[----:B--2---:R-:W-:Y:S05]  /*3020*/  @P0 BRA `(.L_x_52) ;  /* 0x0000000000080947 */ /* 0x004fea0003800000 */
[----:B------:R-:W2:Y:S02]  /*3030*/  SYNCS.PHASECHK.TRANS64.TRYWAIT P0, [UR4+0xa0], R3 ;  /* 0x0000a003ff0075a7 */ /* 0x000ea40008001104 */
[----:B--2---:R-:W-:Y:S05]  /*3040*/  @!P0 BRA `(.L_x_53) ;  /* 0x0000007c001c8947 */ /* 0x004fea0003800000 */
.L_x_52:
[----:B------:R-:W-:-:S04]  /*3050*/  UIADD3 UR7, UPT, UPT, UR5, 0x1, URZ ;  /* 0x0000000105077890 */ /* 0x000fc8000fffe0ff */
[----:B------:R-:W-:-:S04]  /*3060*/  UISETP.NE.AND UP0, UPT, UR7, 0x2, UPT ;  /* 0x000000020700788c */ /* 0x000fc8000bf05270 */
[----:B------:R-:W-:Y:S02]  /*3070*/  USEL UR8, URZ, 0x1, UP0 ;  /* 0x00000001ff087887 */ /* 0x000fe40008000000 */
[----:B------:R-:W-:-:S04]  /*3080*/  USEL UR7, UR7, URZ, UP0 ;  /* 0x000000ff07077287 */ /* 0x000fc80008000000 */
[----:B------:R-:W-:Y:S01]  /*3090*/  ULEA UR7, UR7, UR6, 0x3 ;  /* 0x0000000607077291 */ /* 0x000fe2000f8e18ff */
[----:B--2---:R-:W-:-:S04]  /*30a0*/  LOP3.LUT R3, R12, UR8, RZ, 0x3c, !PT ;  /* 0x000000080c037c12 */ /* 0x004fc8000f8e3cff */
[----:B------:R-:W-:-:S04]  /*30b0*/  SHF.L.U32 R0, R3, 0x1f, RZ ;  /* 0x0000001f03007819 */ /* 0x000fc800000006ff */
[----:B------:R-:W2:Y:S02]  /*30c0*/  SYNCS.PHASECHK.TRANS64 P0, [UR7+0xa0], R0 ;  /* 0x0000a000ff0075a7 */ /* 0x000ea40008001007 */
[----:B-12---:R-:W-:Y:S05]  /*30d0*/  @P0 EXIT ;  /* 0x000000000000094d */ /* 0x006fea0003800000 */
[----:B------:R-:W-:Y:S02]  /*30e0*/  SHF.L.U32 R3, R3, 0x1f, RZ ;  /* 0x0000001f03037819 */ /* 0x000fe400000006ff */
[----:B------:R-:W-:-:S07]  /*30f0*/  MOV R0, UR7 ;  /* 0x0000000700007c02 */ /* 0x000fce0008000f00 */
.L_x_54:
[----:B-1----:R1:W2:Y:S02]  /*3100*/  SYNCS.PHASECHK.TRANS64.TRYWAIT P0, [R0+URZ+0xa0], R3 ;  /* 0x0000a003000075a7 */ /* 0x0022a400080011ff */
[----:B--2---:R-:W-:Y:S05]  /*3110*/  @!P0 NANOSLEEP.SYNCS 0x989680 ;  /* 0x009896800000895d */ /* 0x004fea0003900000 */
[----:B------:R-:W2:Y:S02]  /*3120*/  @!P0 SYNCS.PHASECHK.TRANS64 P0, [R0+URZ+0xa0], R3 ;  /* 0x0000a003000085a7 */ /* 0x000ea400080010ff */
[----:B--2---:R-:W-:Y:S05]  /*3130*/  @P0 EXIT ;  /* 0x000000000000094d */ /* 0x004fea0003800000 */
[----:B------:R-:W-:Y:S05]  /*3140*/  BRA `(.L_x_54) ;  /* 0xfffffffc00ec7947 */ /* 0x000fea000383ffff */
.L_x_47:
[----:B------:R-:W-:Y:S05]  /*3150*/  BRA.U UP5, `(.L_x_55) ;  /* 0x0000000d05d87547 */ /* 0x000fea000b800000 */
[----:B------:R-:W2:Y:S01]  /*3160*/  S2UR UR7, SR_CgaCtaId ;  /* 0x00000000000779c3 */ /* 0x000ea20000008800 */
[----:B------:R-:W-:Y:S01]  /*3170*/  UMOV UR4, 0x40 ;  /* 0x0000004000047882 */ /* 0x000fe20000000000 */
[----:B------:R-:W-:Y:S01]  /*3180*/  NOP ;  /* 0x0000000000007918 */ /* 0x000fe20000000000 */
[----:B------:R-:W-:Y:S01]  /*3190*/  UMOV UR6, 0x400 ;  /* 0x0000040000067882 */ /* 0x000fe20000000000 */
[----:B--2---:R-:W-:Y:S02]  /*31a0*/  ULEA UR5, UR7, UR4, 0x18 ;  /* 0x0000000407057291 */ /* 0x004fe4000f8ec0ff */
[----:B------:R-:W-:-:S07]  /*31b0*/  ULEA UR6, UR7, UR6, 0x18 ;  /* 0x0000000607067291 */ /* 0x000fce000f8ec0ff */
[----:B------:R-:W2:Y:S02]  /*31c0*/  LDS.U8 R0, [UR5+0x1c] ;  /* 0x00001c05ff007984 */ /* 0x000ea40008000000 */
[----:B--2---:R-:W-:-:S13]  /*31d0*/  ISETP.NE.AND P0, PT, R0, RZ, PT ;  /* 0x000000ff0000720c */ /* 0x004fda0003f05270 */
[----:B------:R-:W-:Y:S05]  /*31e0*/  @P0 BRA `(.L_x_56) ;  /* 0x0000000000580947 */ /* 0x000fea0003800000 */
[----:B------:R-:W-:-:S13]  /*31f0*/  ELECT P0, URZ, PT ;  /* 0x0000000000ff782f */ /* 0x000fda0003800000 */
[----:B------:R-:W-:Y:S05]  /*3200*/  @!P0 BRA `(.L_x_57) ;  /* 0x0000000000608947 */ /* 0x000fea0003800000 */
[----:B------:R-:W-:Y:S01]  /*3210*/  UMOV UR4, 0x10 ;  /* 0x0000001000047882 */ /* 0x000fe20000000000 */
[----:B------:R-:W-:Y:S01]  /*3220*/  HFMA2 R0, -RZ, RZ, 0, 5.9604644775390625e-08 ;  /* 0x00000001ff007431 */ /* 0x000fe200000001ff */
[----:B------:R-:W-:-:S03]  /*3230*/  MOV R3, 0xffff ;  /* 0x0000ffff00037802 */ /* 0x000fc60000000f00 */
[----:B------:R-:W-:Y:S04]  /*3240*/  DEPBAR.LE SB2, 0x36 ;  /* 0x0000ad800000791a */ /* 0x000fe80000000000 */
[----:B------:R-:W2:Y:S02]  /*3250*/  UTCATOMSWS.FIND_AND_SET.ALIGN UP0, UR4, UR4 ;  /* 0x00000004000475e3 */ /* 0x000ea40008000800 */
[----:B--2---:R-:W-:Y:S01]  /*3260*/  MOV R4, UR4 ;  /* 0x0000000400047c02 */ /* 0x004fe20008000f00 */
[----:B------:R-:W-:Y:S06]  /*3270*/  BRA.U UP0, `(.L_x_58) ;  /* 0x0000000100187547 */ /* 0x000fec000b800000 */
.L_x_59:
[----:B------:R-:W-:Y:S05]  /*3280*/  NANOSLEEP 0x64 ;  /* 0x000000640000795d */ /* 0x000fea0003800000 */
[----:B------:R-:W-:-:S05]  /*3290*/  UMOV UR4, 0x10 ;  /* 0x0000001000047882 */ /* 0x000fca0000000000 */
[----:B------:R-:W-:Y:S04]  /*32a0*/  DEPBAR.LE SB2, 0x36 ;  /* 0x0000ad800000791a */ /* 0x000fe80000000000 */
[----:B------:R-:W2:Y:S02]  /*32b0*/  UTCATOMSWS.FIND_AND_SET.ALIGN UP0, UR4, UR4 ;  /* 0x00000004000475e3 */ /* 0x000ea40008000800 */
[----:B--2---:R-:W-:Y:S01]  /*32c0*/  MOV R4, UR4 ;  /* 0x0000000400047c02 */ /* 0x004fe20008000f00 */
[----:B------:R-:W-:Y:S05]  /*32d0*/  BRA.U !UP0, `(.L_x_59) ;  /* 0xfffffffd08e87547 */ /* 0x000fea000b83ffff */
.L_x_58:
[-C--:B------:R-:W-:Y:S02]  /*32e0*/  SHF.L.U32 R3, R3, R4.reuse, RZ ;  /* 0x0000000403037219 */ /* 0x080fe400000006ff */
[----:B------:R-:W-:Y:S01]  /*32f0*/  SHF.L.U32 R0, R0, R4, RZ ;  /* 0x0000000400007219 */ /* 0x000fe200000006ff */
[----:B------:R-:W-:Y:S02]  /*3300*/  IMAD.SHL.U32 R4, R4, 0x20, RZ ;  /* 0x0000002004047824 */ /* 0x000fe400078e00ff */
[----:B------:R2:W-:Y:S04]  /*3310*/  ATOMS.OR RZ, [UR5+0x14], R3 ;  /* 0x00001403ffff798c */ /* 0x0005e8000b000005 */
[----:B------:R2:W-:Y:S04]  /*3320*/  ATOMS.OR RZ, [UR5+0x18], R0 ;  /* 0x00001800ffff798c */ /* 0x0005e8000b000005 */
[----:B------:R2:W-:Y:S01]  /*3330*/  STS [UR6+0x140], R4 ;  /* 0x00014004ff007988 */ /* 0x0005e20008000806 */
[----:B------:R-:W-:Y:S05]  /*3340*/  BRA `(.L_x_57) ;  /* 0x0000000000107947 */ /* 0x000fea0003800000 */
.L_x_56:
[----:B------:R-:W-:Y:S02]  /*3350*/  MOV R0, 0xffffffff ;  /* 0xffffffff00007802 */ /* 0x000fe40000000f00 */
[----:B------:R-:W-:-:S03]  /*3360*/  MOV R4, 0x3390 ;  /* 0x0000339000047802 */ /* 0x000fc60000000f00 */
[----:B------:R2:W-:Y:S04]  /*3370*/  STS [UR6+0x140], R0 ;  /* 0x00014000ff007988 */ /* 0x0005e80008000806 */
[----:B-12--5:R-:W-:Y:S05]  /*3380*/  CALL.REL.NOINC `($__internal_1_$__cuda_sm10x_tcgen05_guardrail_trap_phase_invalid_during_alloc) ;  /* 0x0000008400147944 */ /* 0x026fea0003c00000 */
.L_x_57:
[----:B------:R-:W-:Y:S05]  /*3390*/  WARPSYNC.ALL ;  /* 0x0000000000007948 */ /* 0x000fea0003800000 */
[----:B------:R-:W3:Y:S01]  /*33a0*/  S2UR UR4, SR_CgaCtaId ;  /* 0x00000000000479c3 */ /* 0x000ee20000008800 */
[----:B------:R-:W-:Y:S01]  /*33b0*/  UMOV UR26, 0x400 ;  /* 0x00000400001a7882 */ /* 0x000fe20000000000 */
[----:B------:R-:W-:-:S06]  /*33c0*/  NOP ;  /* 0x0000000000007918 */ /* 0x000fcc0000000000 */
[----:B------:R-:W-:Y:S06]  /*33d0*/  BAR.ARV 0x6, 0xa0 ;  /* 0x0182800000007b1d */ /* 0x000fec0000002000 */
[----:B------:R-:W4:Y:S01]  /*33e0*/  LDCU UR5, c[0x0][0x38c] ;  /* 0x00007180ff0577ac */ /* 0x000f220008000800 */
[----:B------:R-:W-:Y:S01]  /*33f0*/  LOP3.LUT R2, R2, 0xffff, RZ, 0xc0, !PT ;  /* 0x0000ffff02027812 */ /* 0x000fe200078ec0ff */
[----:B------:R-:W-:Y:S01]  /*3400*/  IMAD.MOV.U32 R11, RZ, RZ, 0x1 ;  /* 0x00000001ff0b7424 */ /* 0x000fe200078e00ff */
[----:B------:R-:W-:Y:S01]  /*3410*/  CS2R R8, SRZ ;  /* 0x0000000000087805 */ /* 0x000fe2000001ff00 */
[----:B------:R-:W1:Y:S01]  /*3420*/  LDCU UR7, c[0x0][0x38c] ;  /* 0x00007180ff0777ac */ /* 0x000e620008000800 */
[----:B------:R-:W-:Y:S01]  /*3430*/  R2UR UR27, R2 ;  /* 0x00000000021b72ca */ /* 0x000fe200000e0000 */
[----:B------:R-:W-:Y:S01]  /*3440*/  IMAD.MOV.U32 R10, RZ, RZ, RZ ;  /* 0x000000ffff0a7224 */ /* 0x000fe200078e00ff */
[----:B------:R-:W-:Y:S01]  /*3450*/  UMOV UR30, URZ ;  /* 0x000000ff001e7c82 */ /* 0x000fe20008000000 */
[----:B------:R-:W-:Y:S01]  /*3460*/  UMOV UR24, URZ ;  /* 0x000000ff00187c82 */ /* 0x000fe20008000000 */
[----:B---3--:R-:W-:Y:S01]  /*3470*/  ULEA UR26, UR4, UR26, 0x18 ;  /* 0x0000001a041a7291 */ /* 0x008fe2000f8ec0ff */
[----:B------:R-:W-:Y:S01]  /*3480*/  UMOV UR38, 0x0 ;  /* 0x0000000000267882 */ /* 0x000fe20000000000 */
[----:B------:R-:W-:-:S02]  /*3490*/  UMOV UR39, 0x4400910 ;  /* 0x0440091000277882 */ /* 0x000fc40000000000 */
[----:B------:R-:W-:Y:S02]  /*34a0*/  UIADD3 UR4, UPT, UPT, UR26, 0x8800, URZ ;  /* 0x000088001a047890 */ /* 0x000fe4000fffe0ff */
[----:B------:R-:W-:Y:S02]  /*34b0*/  UIADD3 UR6, UPT, UPT, UR26, 0x10800, URZ ;  /* 0x000108001a067890 */ /* 0x000fe4000fffe0ff */
[----:B----4-:R-:W-:Y:S01]  /*34c0*/  UIADD3 UR5, UPT, UPT, UR5, 0x1f, URZ ;  /* 0x0000001f05057890 */ /* 0x010fe2000fffe0ff */
[----:B--2---:R-:W2:Y:S01]  /*34d0*/  LDS R0, [UR26+0x140] ;  /* 0x0001401aff007984 */ /* 0x004ea20008000800 */
[----:B-1----:R-:W-:Y:S01]  /*34e0*/  UMOV UR36, 0x0 ;  /* 0x0000000000247882 */ /* 0x002fe20000000000 */
[----:B------:R-:W-:Y:S01]  /*34f0*/  UMOV UR37, 0x4400910 ;  /* 0x0440091000257882 */ /* 0x000fe20000000000 */
[----:B------:R-:W-:Y:S02]  /*3500*/  USHF.R.S32.HI UR40, URZ, 0x1f, UR5 ;  /* 0x0000001fff287899 */ /* 0x000fe40008011405 */
[----:B------:R-:W-:-:S02]  /*3510*/  UISETP.GE.AND UP4, UPT, UR7, 0x1, UPT ;  /* 0x000000010700788c */ /* 0x000fc4000bf86270 */
[----:B------:R-:W-:Y:S02]  /*3520*/  ULEA.HI UR40, UR40, UR5, URZ, 0x5 ;  /* 0x0000000528287291 */ /* 0x000fe4000f8f28ff */
[----:B------:R-:W-:Y:S02]  /*3530*/  USHF.R.U32.HI UR5, URZ, 0x4, UR4 ;  /* 0x00000004ff057899 */ /* 0x000fe40008011604 */
[----:B------:R-:W-:Y:S02]  /*3540*/  USHF.R.S32.HI UR40, URZ, 0x5, UR40 ;  /* 0x00000005ff287899 */ /* 0x000fe40008011428 */
[----:B------:R-:W-:Y:S02]  /*3550*/  USHF.R.U32.HI UR4, URZ, 0x4, UR6 ;  /* 0x00000004ff047899 */ /* 0x000fe40008011606 */
[----:B------:R-:W-:Y:S02]  /*3560*/  UISETP.LT.AND UP0, UPT, UR40, 0x1, UPT ;  /* 0x000000012800788c */ /* 0x000fe4000bf01270 */
[----:B------:R-:W-:-:S02]  /*3570*/  ULOP3.LUT UR5, UR5, 0x3fff, URZ, 0xc0, !UPT ;  /* 0x00003fff05057892 */ /* 0x000fc4000f8ec0ff */
[----:B------:R-:W-:Y:S02]  /*3580*/  ULOP3.LUT UR4, UR4, 0x3fff, URZ, 0xc0, !UPT ;  /* 0x00003fff04047892 */ /* 0x000fe4000f8ec0ff */
[----:B------:R-:W-:Y:S02]  /*3590*/  USEL UR41, UR40, 0x1, !UP0 ;  /* 0x0000000128297887 */ /* 0x000fe4000c000000 */
[----:B------:R-:W-:Y:S02]  /*35a0*/  ULOP3.LUT UR28, UR5, 0x10000, URZ, 0xfc, !UPT ;  /* 0x00010000051c7892 */ /* 0x000fe4000f8efcff */
[----:B------:R-:W-:Y:S02]  /*35b0*/  ULOP3.LUT UR29, UR4, 0x10000, URZ, 0xfc, !UPT ;  /* 0x00010000041d7892 */ /* 0x000fe4000f8efcff */
[----:B------:R-:W-:Y:S01]  /*35c0*/  UIADD3 UR41, UPT, UPT, -UR41, URZ, URZ ;  /* 0x000000ff29297290 */ /* 0x000fe2000fffe1ff */
[----:B------:R-:W-:Y:S01]  /*35d0*/  UMOV UR34, 0x0 ;  /* 0x0000000000227882 */ /* 0x000fe20000000000 */
[----:B------:R-:W-:Y:S01]  /*35e0*/  UMOV UR35, 0x4400910 ;  /* 0x0440091000237882 */ /* 0x000fe20000000000 */
[----:B------:R-:W-:Y:S01]  /*35f0*/  UMOV UR32, 0x0 ;  /* 0x0000000000207882 */ /* 0x000fe20000000000 */
[----:B------:R-:W-:Y:S01]  /*3600*/  UMOV UR33, 0x4400910 ;  /* 0x0440091000217882 */ /* 0x000fe20000000000 */
[----:B--2---:R-:W-:-:S15]  /*3610*/  R2UR UR42, R0 ;  /* 0x00000000002a72ca */ /* 0x004fde00000e0000 */
.L_x_66:
[----:B------:R-:W-:Y:S02]  /*3620*/  LEA R0, R10, UR26, 0x3 ;  /* 0x0000001a0a007c11 */ /* 0x000fe4000f8e18ff */
[----:B------:R-:W-:Y:S02]  /*3630*/  SHF.L.U32 R5, R9, 0x1f, RZ ;  /* 0x0000001f09057819 */ /* 0x000fe400000006ff */
[----:B------:R-:W-:Y:S01]  /*3640*/  PLOP3.LUT P0, PT, PT, PT, UP4, 0x80, 0x8 ;  /* 0x000000000008781c */ /* 0x000fe20003f0f048 */
[----:B------:R-:W-:Y:S01]  /*3650*/  VIADD R3, R0, 0xa0 ;  /* 0x000000a000037836 */ /* 0x000fe20000000000 */
[----:B-1----:R-:W1:Y:S02]  /*3660*/  SYNCS.PHASECHK.TRANS64.TRYWAIT P1, [R0+URZ+0x90], R5 ;  /* 0x00009005000075a7 */ /* 0x002e6400080211ff */
[----:B-1-3--:R-:W-:Y:S09]  /*3670*/  @!P1 BRA `(.L_x_60) ;  /* 0x0000007400a89947 */ /* 0x00aff20003800000 */
.L_x_189:
[----:B------:R-:W-:Y:S01]  /*3680*/  LEA R4, R10, UR26, 0x4 ;  /* 0x0000001a0a047c11 */ /* 0x000fe2000f8e20ff */
[----:B------:R-:W-:Y:S01]  /*3690*/  @UP4 ULEA UR4, UR24, UR26, 0x3 ;  /* 0x0000001a18044291 */ /* 0x000fe2000f8e18ff */
[----:B------:R-:W-:Y:S01]  /*36a0*/  PLOP3.LUT P2, PT, PT, PT, PT, 0x80, 0x8 ;  /* 0x000000000008781c */ /* 0x000fe20003f4f070 */
[----:B------:R-:W-:Y:S01]  /*36b0*/  ULEA UR31, UR30, UR26, 0x3 ;  /* 0x0000001a1e1f7291 */ /* 0x000fe2000f8e18ff */
[----:B------:R-:W-:Y:S02]  /*36c0*/  PRMT R3, RZ, 0x654, R3 ;  /* 0x00000654ff037816 */ /* 0x000fe40000000003 */
[----:B-1----:R-:W1:Y:S01]  /*36d0*/  LDS.128 R4, [R4+0x120] ;  /* 0x0001200004047984 */ /* 0x002e620000000c00 */
[----:B------:R-:W-:Y:S02]  /*36e0*/  @P0 SHF.L.U32 R2, R8, 0x1f, RZ ;  /* 0x0000001f08020819 */ /* 0x000fe400000006ff */
[----:B------:R-:W-:Y:S01]  /*36f0*/  SHF.L.U32 R0, R11, 0x1f, RZ ;  /* 0x0000001f0b007819 */ /* 0x000fe200000006ff */
[----:B------:R-:W-:Y:S01]  /*3700*/  @!PT LDS RZ, [RZ] ;  /* 0x00000000fffff984 */ /* 0x000fe20000000800 */
[----:B------:R-:W-:Y:S01]  /*3710*/  @!PT LDS RZ, [RZ] ;  /* 0x00000000fffff984 */ /* 0x000fe20000000800 */
[----:B------:R-:W-:Y:S01]  /*3720*/  @!PT LDS RZ, [RZ] ;  /* 0x00000000fffff984 */ /* 0x000fe20000000800 */
[----:B------:R-:W-:Y:S01]  /*3730*/  @!PT LDS RZ, [RZ] ;  /* 0x00000000fffff984 */ /* 0x000fe20000000800 */
[----:B------:R2:W-:Y:S06]  /*3740*/  MEMBAR.ALL.CTA ;  /* 0x0000000000007992 */ /* 0x0005ec0000008000 */
[----:B--2---:R-:W2:Y:S02]  /*3750*/  FENCE.VIEW.ASYNC.S ;  /* 0x00000000000073c6 */ /* 0x004ea40000000000 */
[----:B--2---:R2:W-:Y:S01]  /*3760*/  SYNCS.ARRIVE.TRANS64.RED.A1T0 RZ, [R3+URZ], RZ ;  /* 0x000000ff03ff79a7 */ /* 0x0045e200081004ff */
[----:B------:R2:W3:Y:S01]  /*3770*/  @P0 SYNCS.PHASECHK.TRANS64.TRYWAIT P2, [UR4], R2 ;  /* 0x00000002ff0005a7 */ /* 0x0004e20008041104 */
[----:B------:R-:W-:Y:S01]  /*3780*/  ULEA.HI UR4, UR30, UR30, URZ, 0x1 ;  /* 0x0000001e1e047291 */ /* 0x000fe2000f8f08ff */
[----:B-1----:R-:W-:-:S03]  /*3790*/  LOP3.LUT P1, RZ, R6, 0x1, RZ, 0xc0, !PT ;  /* 0x0000000106ff7812 */ /* 0x002fc6000782c0ff */
[----:B------:R-:W-:Y:S02]  /*37a0*/  USHF.L.U32 UR11, UR4, 0x7, URZ ;  /* 0x00000007040b7899 */ /* 0x000fe400080006ff */
[----:B------:R-:W-:Y:S02]  /*37b0*/  ULOP3.LUT UR4, UR4, 0xffe, URZ, 0xc0, !UPT ;  /* 0x00000ffe04047892 */ /* 0x000fe4000f8ec0ff */
[----:B------:R-:W-:Y:S02]  /*37c0*/  ULOP3.LUT UR11, UR11, 0xffffff00, URZ, 0xc0, !UPT ;  /* 0xffffff000b0b7892 */ /* 0x000fe4000f8ec0ff */
[----:B------:R-:W-:Y:S02]  /*37d0*/  UIADD3 UR4, UPT, UPT, -UR4, UR30, URZ ;  /* 0x0000001e04047290 */ /* 0x000fe4000fffe1ff */
[----:B------:R-:W-:Y:S01]  /*37e0*/  UIADD3 UR11, UPT, UPT, UR42, UR11, URZ ;  /* 0x0000000b2a0b7290 */ /* 0x000fe2000fffe0ff */
[----:B------:R-:W1:Y:S03]  /*37f0*/  SYNCS.PHASECHK.TRANS64.TRYWAIT P0, [UR31+0xd0], R0 ;  /* 0x0000d000ff0075a7 */ /* 0x000e66000800111f */
[----:B------:R-:W-:Y:S01]  /*3800*/  ULEA UR11, UR4, UR11, 0x14 ;  /* 0x0000000b040b7291 */ /* 0x000fe2000f8ea0ff */
[----:B-123--:R-:W-:Y:S11]  /*3810*/  @!P0 BRA `(.L_x_61) ;  /* 0x0000007400548947 */ /* 0x00eff60003800000 */
.L_x_191:
[----:B------:R-:W-:Y:S01]  /*3820*/  IADD3 R10, PT, PT, R10, 0x1, RZ ;  /* 0x000000010a0a7810 */ /* 0x000fe20007ffe0ff */
[----:B------:R-:W-:Y:S06]  /*3830*/  BRA.U !UP4, `(.L_x_62) ;  /* 0x000000010cc07547 */ /* 0x000fec000b800000 */
[----:B------:R-:W-:Y:S01]  /*3840*/  UPLOP3.LUT UP2, UPT, UPT, UPT, UPT, 0x40, 0x4 ;  /* 0x000000000004789c */ /* 0x000fe20003f4e870 */
[----:B------:R-:W-:Y:S01]  /*3850*/  UMOV UR23, UR41 ;  /* 0x0000002900177c82 */ /* 0x000fe20008000000 */
[----:B------:R-:W-:Y:S01]  /*3860*/  UMOV UR22, UR40 ;  /* 0x0000002800167c82 */ /* 0x000fe20008000000 */
[----:B------:R-:W-:-:S08]  /*3870*/  UMOV UR10, UR24 ;  /* 0x00000018000a7c82 */ /* 0x000fd00008000000 */
.L_x_65:
[----:B------:R-:W-:Y:S02]  /*3880*/  UIADD3 UR23, UPT, UPT, UR23, 0x1, URZ ;  /* 0x0000000117177890 */ /* 0x000fe4000fffe0ff */
[----:B--2---:R-:W-:Y:S02]  /*3890*/  ULEA UR5, UR10, UR26, 0x3 ;  /* 0x0000001a0a057291 */ /* 0x004fe4000f8e18ff */
[----:B------:R-:W-:Y:S01]  /*38a0*/  UISETP.NE.AND UP3, UPT, UR23, URZ, UPT ;  /* 0x000000ff1700728c */ /* 0x000fe2000bf65270 */
[----:B---3--:R-:W-:Y:S10]  /*38b0*/  @P2 BRA `(.L_x_63) ;  /* 0x00000000000c2947 */ /* 0x008ff40003800000 */
[----:B-1----:R-:W-:Y:S04]  /*38c0*/  SHF.L.U32 R3, R8, 0x1f, RZ ;  /* 0x0000001f08037819 */ /* 0x002fe800000006ff */
[----:B------:R-:W1:Y:S02]  /*38d0*/  SYNCS.PHASECHK.TRANS64.TRYWAIT P0, [UR5], R3 ;  /* 0x00000003ff0075a7 */ /* 0x000e640008001105 */
[----:B-1----:R-:W-:Y:S05]  /*38e0*/  @!P0 BRA `(.L_x_64) ;  /* 0x0000007400388947 */ /* 0x002fea0003800000 */
.L_x_63:
[----:B------:R-:W-:Y:S01]  /*38f0*/  UISETP.NE.AND UP0, UPT, UR22, 0x1, UPT ;  /* 0x000000011600788c */ /* 0x000fe2000bf05270 */
[----:B------:R-:W-:Y:S01]  /*3900*/  PLOP3.LUT P2, PT, PT, PT, PT, 0x80, 0x8 ;  /* 0x000000000008781c */ /* 0x000fe20003f4f070 */
[----:B------:R-:W-:Y:S02]  /*3910*/  UIADD3 UR4, UPT, UPT, UR10, 0x1, URZ ;  /* 0x000000010a047890 */ /* 0x000fe4000fffe0ff */
[----:B------:R-:W-:Y:S02]  /*3920*/  UIADD3 UR25, UPT, UPT, UR5, 0x20, URZ ;  /* 0x0000002005197890 */ /* 0x000fe4000fffe0ff */
[----:B------:R-:W-:Y:S01]  /*3930*/  UISETP.NE.AND UP1, UPT, UR4, 0x4, UPT ;  /* 0x000000040400788c */ /* 0x000fe2000bf25270 */
[----:B------:R-:W-:Y:S01]  /*3940*/  PLOP3.LUT P0, PT, PT, PT, UP0, 0x80, 0x8 ;  /* 0x000000000008781c */ /* 0x000fe20003f0f008 */
[----:B------:R-:W-:Y:S02]  /*3950*/  UIADD3 UR22, UPT, UPT, UR22, -0x1, URZ ;  /* 0xffffffff16167890 */ /* 0x000fe4000fffe0ff */
[----:B------:R-:W-:Y:S02]  /*3960*/  USEL UR6, URZ, 0x1, UP1 ;  /* 0x00000001ff067887 */ /* 0x000fe40008800000 */
[----:B------:R-:W-:Y:S01]  /*3970*/  USEL UR24, UR4, URZ, UP1 ;  /* 0x000000ff04187287 */ /* 0x000fe20008800000 */
[----:B------:R-:W-:Y:S01]  /*3980*/  UMOV UR7, 0x40004040 ;  /* 0x4000404000077882 */ /* 0x000fe20000000000 */
[----:B------:R-:W-:Y:S02]  /*3990*/  UMOV UR5, 0x40004040 ;  /* 0x4000404000057882 */ /* 0x000fe40000000000 */
[----:B------:R-:W-:Y:S01]  /*39a0*/  @UP0 ULEA UR4, UR24, UR26, 0x3 ;  /* 0x0000001a18040291 */ /* 0x000fe2000f8e18ff */
[----:B------:R-:W-:Y:S01]  /*39b0*/  LOP3.LUT R8, R8, UR6, RZ, 0x3c, !PT ;  /* 0x0000000608087c12 */ /* 0x000fe2000f8e3cff */
[----:B------:R-:W-:Y:S01]  /*39c0*/  ULEA UR6, UR10, UR29, 0xb ;  /* 0x0000001d0a067291 */ /* 0x000fe2000f8e58ff */
[----:B------:R-:W-:Y:S02]  /*39d0*/  UMOV UR21, 0x40004040 ;  /* 0x4000404000157882 */ /* 0x000fe40000000000 */
[----:B-1----:R-:W-:Y:S01]  /*39e0*/  @P0 SHF.L.U32 R0, R8, 0x1f, RZ ;  /* 0x0000001f08000819 */ /* 0x002fe200000006ff */
[----:B------:R-:W-:Y:S02]  /*39f0*/  UIADD3 UR20, UPT, UPT, UR6, 0x2, URZ ;  /* 0x0000000206147890 */ /* 0x000fe4000fffe0ff */
[----:B------:R-:W-:Y:S01]  /*3a00*/  UIADD3 UR16, UPT, UPT, UR6, 0x4, URZ ;  /* 0x0000000406107890 */ /* 0x000fe2000fffe0ff */
[----:B------:R2:W3:Y:S01]  /*3a10*/  @P0 SYNCS.PHASECHK.TRANS64.TRYWAIT P2, [UR4], R0 ;  /* 0x00000000ff0005a7 */ /* 0x0004e20008041104 */
[----:B------:R-:W-:Y:S02]  /*3a20*/  ULEA UR4, UR10, UR28, 0x9 ;  /* 0x0000001c0a047291 */ /* 0x000fe4000f8e48ff */
[----:B------:R-:W-:Y:S02]  /*3a30*/  UIADD3 UR12, UPT, UPT, UR6, 0x6, URZ ;  /* 0x00000006060c7890 */ /* 0x000fe4000fffe0ff */
[----:B------:R-:W-:Y:S02]  /*3a40*/  UIADD3 UR18, UPT, UPT, UR4, 0x2, URZ ;  /* 0x0000000204127890 */ /* 0x000fe4000fffe0ff */
[----:B------:R-:W-:Y:S02]  /*3a50*/  UIADD3 UR14, UPT, UPT, UR4, 0x4, URZ ;  /* 0x00000004040e7890 */ /* 0x000fe4000fffe0ff */
[----:B------:R-:W-:Y:S01]  /*3a60*/  UIADD3 UR8, UPT, UPT, UR4, 0x6, URZ ;  /* 0x0000000604087890 */ /* 0x000fe2000fffe0ff */
[----:B------:R2:W-:Y:S01]  /*3a70*/  UTCHMMA gdesc[UR4], gdesc[UR6], tmem[UR11], tmem[UR38], idesc[UR39], UP2 ;  /* 0x00ff2606040075ea */ /* 0x0005e2000900000b */
[----:B------:R-:W-:Y:S01]  /*3a80*/  UPLOP3.LUT UP2, UPT, UPT, UPT, UPT, 0x80, 0x8 ;  /* 0x000000000008789c */ /* 0x000fe20003f4f070 */
[----:B------:R-:W-:Y:S01]  /*3a90*/  UMOV UR19, 0x40004040 ;  /* 0x4000404000137882 */ /* 0x000fe20000000000 */
[----:B------:R-:W-:Y:S01]  /*3aa0*/  UMOV UR17, 0x40004040 ;  /* 0x4000404000117882 */ /* 0x000fe20000000000 */
[----:B------:R2:W-:Y:S01]  /*3ab0*/  UTCHMMA gdesc[UR18], gdesc[UR20], tmem[UR11], tmem[UR36], idesc[UR37], UPT ;  /* 0x00ff2414120075ea */ /* 0x0005e2000b80000b */
[----:B------:R-:W-:Y:S01]  /*3ac0*/  UMOV UR15, 0x40004040 ;  /* 0x40004040000f7882 */ /* 0x000fe20000000000 */
[----:B------:R-:W-:Y:S01]  /*3ad0*/  UMOV UR13, 0x40004040 ;  /* 0x40004040000d7882 */ /* 0x000fe20000000000 */
[----:B------:R-:W-:Y:S01]  /*3ae0*/  UMOV UR9, 0x40004040 ;  /* 0x4000404000097882 */ /* 0x000fe20000000000 */
[----:B------:R2:W-:Y:S01]  /*3af0*/  UTCHMMA gdesc[UR14], gdesc[UR16], tmem[UR11], tmem[UR34], idesc[UR35], UPT ;  /* 0x00ff22100e0075ea */ /* 0x0005e2000b80000b */
[----:B------:R2:W-:Y:S01]  /*3b00*/  UTCHMMA gdesc[UR8], gdesc[UR12], tmem[UR11], tmem[UR32], idesc[UR33], UPT ;  /* 0x00ff200c080075ea */ /* 0x0005e2000b80000b */
[----:B------:R2:W-:Y:S01]  /*3b10*/  UTCBAR.MULTICAST [UR25], URZ, UR27 ;  /* 0x000000ff190073e9 */ /* 0x0005e2000800081b */
[----:B------:R-:W-:Y:S01]  /*3b20*/  UMOV UR10, UR24 ;  /* 0x00000018000a7c82 */ /* 0x000fe20008000000 */
[----:B------:R-:W-:Y:S05]  /*3b30*/  BRA.U UP3, `(.L_x_65) ;  /* 0xfffffffd03507547 */ /* 0x000fea000b83ffff */
.L_x_62:
[----:B--2---:R-:W-:Y:S01]  /*3b40*/  UIADD3 UR4, UPT, UPT, UR30, 0x1, URZ ;  /* 0x000000011e047890 */ /* 0x004fe2000fffe0ff */
[C---:B------:R-:W-:Y:S01]  /*3b50*/  ISETP.NE.AND P0, PT, R10.reuse, 0x2, PT ;  /* 0x000000020a00780c */ /* 0x040fe20003f05270 */
[----:B------:R-:W-:Y:S02]  /*3b60*/  UIADD3 UR5, UPT, UPT, UR31, 0xb0, URZ ;  /* 0x000000b01f057890 */ /* 0x000fe4000fffe0ff */
[----:B------:R-:W-:Y:S01]  /*3b70*/  UISETP.NE.AND UP0, UPT, UR4, 0x4, UPT ;  /* 0x000000040400788c */ /* 0x000fe2000bf05270 */
[----:B-1----:R-:W-:Y:S02]  /*3b80*/  SEL R0, RZ, 0x1, P0 ;  /* 0x00000001ff007807 */ /* 0x002fe40000000000 */
[----:B------:R-:W-:Y:S01]  /*3b90*/  SEL R10, R10, RZ, P0 ;  /* 0x000000ff0a0a7207 */ /* 0x000fe20000000000 */
[----:B------:R-:W-:Y:S01]  /*3ba0*/  USEL UR6, URZ, 0x1, UP0 ;  /* 0x00000001ff067887 */ /* 0x000fe20008000000 */
[----:B------:R-:W-:Y:S01]  /*3bb0*/  LOP3.LUT R9, R9, R0, RZ, 0x3c, !PT ;  /* 0x0000000009097212 */ /* 0x000fe200078e3cff */
[----:B------:R-:W-:Y:S01]  /*3bc0*/  USEL UR30, UR4, URZ, UP0 ;  /* 0x000000ff041e7287 */ /* 0x000fe20008000000 */
[----:B------:R1:W-:Y:S03]  /*3bd0*/  UTCBAR [UR5], URZ ;  /* 0x000000ff050073e9 */ /* 0x0003e600080000ff */
[----:B------:R-:W-:Y:S01]  /*3be0*/  LOP3.LUT R11, R11, UR6, RZ, 0x3c, !PT ;  /* 0x000000060b0b7c12 */ /* 0x000fe2000f8e3cff */
[----:B------:R-:W-:Y:S07]  /*3bf0*/  @P1 BRA `(.L_x_66) ;  /* 0xfffffff800881947 */ /* 0x000fee000383ffff */
[----:B------:R-:W2:Y:S01]  /*3c00*/  S2UR UR8, SR_CgaCtaId ;  /* 0x00000000000879c3 */ /* 0x000ea20000008800 */
[----:B------:R-:W-:Y:S01]  /*3c10*/  ELECT P0, URZ, PT ;  /* 0x0000000000ff782f */ /* 0x000fe20003800000 */
[----:B------:R-:W-:Y:S01]  /*3c20*/  IMAD.MOV.U32 R0, RZ, RZ, 0x1 ;  /* 0x00000001ff007424 */ /* 0x000fe200078e00ff */
[----:B------:R-:W-:Y:S01]  /*3c30*/  UIADD3 UR26, UPT, UPT, UR26, 0xd0, URZ ;  /* 0x000000d01a1a7890 */ /* 0x000fe2000fffe0ff */
[----:B------:R-:W-:Y:S01]  /*3c40*/  SHF.L.U32 R3, R11, 0x1f, RZ ;  /* 0x0000001f0b037819 */ /* 0x000fe200000006ff */
[----:B------:R-:W-:-:S03]  /*3c50*/  UMOV UR4, 0x40 ;  /* 0x0000004000047882 */ /* 0x000fc60000000000 */
[----:B------:R-:W-:Y:S01]  /*3c60*/  UVIRTCOUNT.DEALLOC.SMPOOL 0x80 ;  /* 0x000000800000784c */ /* 0x000fe20000000000 */
[----:B--2---:R-:W-:Y:S02]  /*3c70*/  ULEA UR8, UR8, UR4, 0x18 ;  /* 0x0000000408087291 */ /* 0x004fe4000f8ec0ff */
[----:B------:R-:W-:-:S07]  /*3c80*/  ULEA UR4, UR30, UR26, 0x3 ;  /* 0x0000001a1e047291 */ /* 0x000fce000f8e18ff */
[----:B------:R2:W-:Y:S02]  /*3c90*/  @P0 STS.U8 [UR8+0x1c], R0 ;  /* 0x00001c00ff000988 */ /* 0x0005e40008000008 */
[----:B------:R-:W4:Y:S02]  /*3ca0*/  SYNCS.PHASECHK.TRANS64.TRYWAIT P0, [UR4], R3 ;  /* 0x00000003ff0075a7 */ /* 0x000f240008001104 */
[----:B--2-4-:R-:W-:Y:S05]  /*3cb0*/  @!P0 BRA `(.L_x_67) ;  /* 0x00000070005c8947 */ /* 0x014fea0003800000 */
.L_x_194:
[----:B------:R-:W-:-:S04]  /*3cc0*/  UIADD3 UR4, UPT, UPT, UR30, 0x1, URZ ;  /* 0x000000011e047890 */ /* 0x000fc8000fffe0ff */
[----:B------:R-:W-:-:S04]  /*3cd0*/  UISETP.NE.AND UP0, UPT, UR4, 0x4, UPT ;  /* 0x000000040400788c */ /* 0x000fc8000bf05270 */
[----:B------:R-:W-:Y:S02]  /*3ce0*/  USEL UR6, URZ, 0x1, UP0 ;  /* 0x00000001ff067887 */ /* 0x000fe40008000000 */
[----:B------:R-:W-:-:S04]  /*3cf0*/  USEL UR4, UR4, URZ, UP0 ;  /* 0x000000ff04047287 */ /* 0x000fc80008000000 */
[----:B-1----:R-:W-:Y:S01]  /*3d00*/  ULEA UR5, UR4, UR26, 0x3 ;  /* 0x0000001a04057291 */ /* 0x002fe2000f8e18ff */
[----:B------:R-:W-:-:S04]  /*3d10*/  LOP3.LUT R2, R11, UR6, RZ, 0x3c, !PT ;  /* 0x000000060b027c12 */ /* 0x000fc8000f8e3cff */
[----:B--2---:R-:W-:-:S04]  /*3d20*/  SHF.L.U32 R3, R2, 0x1f, RZ ;  /* 0x0000001f02037819 */ /* 0x004fc800000006ff */
[----:B------:R-:W1:Y:S02]  /*3d30*/  SYNCS.PHASECHK.TRANS64.TRYWAIT P0, [UR5], R3 ;  /* 0x00000003ff0075a7 */ /* 0x000e640008001105 */
[----:B-1----:R-:W-:Y:S05]  /*3d40*/  @!P0 BRA `(.L_x_68) ;  /* 0x0000007000508947 */ /* 0x002fea0003800000 */
.L_x_196:
        /* <DEDUP_REMOVED lines=9> */
.L_x_198:
[----:B------:R-:W-:-:S04]  /*3de0*/  UIADD3 UR4, UPT, UPT, UR4, 0x1, URZ ;  /* 0x0000000104047890 */ /* 0x000fc8000fffe0ff */
[----:B------:R-:W-:-:S04]  /*3df0*/  UISETP.NE.AND UP0, UPT, UR4, 0x4, UPT ;  /* 0x000000040400788c */ /* 0x000fc8000bf05270 */
[----:B------:R-:W-:Y:S02]  /*3e00*/  USEL UR5, URZ, 0x1, UP0 ;  /* 0x00000001ff057887 */ /* 0x000fe40008000000 */
[----:B------:R-:W-:-:S04]  /*3e10*/  USEL UR4, UR4, URZ, UP0 ;  /* 0x000000ff04047287 */ /* 0x000fc80008000000 */
[----:B------:R-:W-:Y:S01]  /*3e20*/  ULEA UR4, UR4, UR26, 0x3 ;  /* 0x0000001a04047291 */ /* 0x000fe2000f8e18ff */
[----:B-1----:R-:W-:-:S04]  /*3e30*/  LOP3.LUT R3, R2, UR5, RZ, 0x3c, !PT ;  /* 0x0000000502037c12 */ /* 0x002fc8000f8e3cff */
[----:B------:R-:W-:-:S04]  /*3e40*/  SHF.L.U32 R3, R3, 0x1f, RZ ;  /* 0x0000001f03037819 */ /* 0x000fc800000006ff */
[----:B------:R-:W1:Y:S02]  /*3e50*/  SYNCS.PHASECHK.TRANS64.TRYWAIT P0, [UR4], R3 ;  /* 0x00000003ff0075a7 */ /* 0x000e640008001104 */
[----:B-1----:R-:W-:Y:S05]  /*3e60*/  @!P0 BRA `(.L_x_70) ;  /* 0x0000007000388947 */ /* 0x002fea0003800000 */
.L_x_200:
[----:B------:R-:W-:Y:S01]  /*3e70*/  NOP ;  /* 0x0000000000007918 */ /* 0x000fe20000000000 */
[----:B-1----:R-:W1:Y:S01]  /*3e80*/  LDS R0, [UR8+0x14] ;  /* 0x00001408ff007984 */ /* 0x002e620008000800 */
[----:B------:R-:W-:Y:S01]  /*3e90*/  ULOP3.LUT UR4, UR42, 0xffff, URZ, 0xc0, !UPT ;  /* 0x0000ffff2a047892 */ /* 0x000fe2000f8ec0ff */
[----:B------:R-:W-:Y:S01]  /*3ea0*/  UMOV UR5, 0xffff ;  /* 0x0000ffff00057882 */ /* 0x000fe20000000000 */
[----:B------:R-:W-:Y:S02]  /*3eb0*/  UMOV UR6, 0x1 ;  /* 0x0000000100067882 */ /* 0x000fe40000000000 */
[----:B------:R-:W-:-:S04]  /*3ec0*/  USHF.R.U32.HI UR4, URZ, 0x5, UR4 ;  /* 0x00000005ff047899 */ /* 0x000fc80008011604 */
[----:B------:R-:W-:Y:S02]  /*3ed0*/  USHF.L.U32 UR5, UR5, UR4, URZ ;  /* 0x0000000405057299 */ /* 0x000fe400080006ff */
[----:B------:R-:W-:-:S04]  /*3ee0*/  USHF.L.U32 UR4, UR6, UR4, URZ ;  /* 0x0000000406047299 */ /* 0x000fc800080006ff */
[----:B-1----:R-:W-:-:S04]  /*3ef0*/  LOP3.LUT R0, R0, UR5, RZ, 0xc0, !PT ;  /* 0x0000000500007c12 */ /* 0x002fc8000f8ec0ff */
[----:B------:R-:W-:-:S13]  /*3f00*/  ISETP.NE.AND P0, PT, R0, UR5, PT ;  /* 0x0000000500007c0c */ /* 0x000fda000bf05270 */
[----:B------:R-:W-:Y:S05]  /*3f10*/  @P0 BRA `(.L_x_71) ;  /* 0x0000000000580947 */ /* 0x000fea0003800000 */
[----:B------:R-:W1:Y:S02]  /*3f20*/  LDS R0, [UR8+0x18] ;  /* 0x00001808ff007984 */ /* 0x000e640008000800 */
[----:B-1----:R-:W-:-:S04]  /*3f30*/  LOP3.LUT R0, R0, UR4, RZ, 0xc0, !PT ;  /* 0x0000000400007c12 */ /* 0x002fc8000f8ec0ff */
[----:B------:R-:W-:-:S13]  /*3f40*/  ISETP.NE.AND P0, PT, R0, UR4, PT ;  /* 0x0000000400007c0c */ /* 0x000fda000bf05270 */
[----:B------:R-:W-:Y:S05]  /*3f50*/  @P0 BRA `(.L_x_72) ;  /* 0x00000000003c0947 */ /* 0x000fea0003800000 */
[----:B------:R-:W1:Y:S01]  /*3f60*/  S2R R2, SR_LANEID ;  /* 0x0000000000027919 */ /* 0x000e620000000000 */
[----:B------:R-:W-:Y:S01]  /*3f70*/  ULOP3.LUT UR5, URZ, UR5, URZ, 0x33, !UPT ;  /* 0x00000005ff057292 */ /* 0x000fe2000f8e33ff */
[----:B------:R-:W-:Y:S01]  /*3f80*/  LOP3.LUT R4, RZ, UR4, RZ, 0x33, !PT ;  /* 0x00000004ff047c12 */ /* 0x000fe2000f8e33ff */
[----:B------:R-:W-:Y:S02]  /*3f90*/  VOTEU.ANY UR4, UPT, PT ;  /* 0x0000000000047886 */ /* 0x000fe400038e0100 */
[----:B------:R-:W-:Y:S01]  /*3fa0*/  UFLO.U32 UR4, UR4 ;  /* 0x00000004000472bd */ /* 0x000fe200080e0000 */
[----:B------:R-:W2:Y:S01]  /*3fb0*/  REDUX UR6, R4 ;  /* 0x00000000040673c4 */ /* 0x000ea20000000000 */
[----:B------:R-:W-:-:S06]  /*3fc0*/  IMAD.U32 R0, RZ, RZ, UR5 ;  /* 0x00000005ff007e24 */ /* 0x000fcc000f8e00ff */
[----:B------:R4:W-:Y:S01]  /*3fd0*/  UTCATOMSWS.AND URZ, UR5 ;  /* 0x0000000500ff79e3 */ /* 0x0009e20008000000 */
[----:B------:R-:W3:Y:S01]  /*3fe0*/  REDUX UR7, R0 ;  /* 0x00000000000773c4 */ /* 0x000ee20000000000 */
[----:B-1----:R-:W-:Y:S01]  /*3ff0*/  ISETP.EQ.U32.AND P0, PT, R2, UR4, PT ;  /* 0x0000000402007c0c */ /* 0x002fe2000bf02070 */
[----:B--2---:R-:W-:Y:S01]  /*4000*/  IMAD.U32 R2, RZ, RZ, UR6 ;  /* 0x00000006ff027e24 */ /* 0x004fe2000f8e00ff */
[----:B---3--:R-:W-:-:S11]  /*4010*/  MOV R3, UR7 ;  /* 0x0000000700037c02 */ /* 0x008fd60008000f00 */
[----:B------:R4:W-:Y:S04]  /*4020*/  @P0 ATOMS.AND RZ, [UR8+0x14], R3 ;  /* 0x00001403ffff098c */ /* 0x0009e8000a800008 */
[----:B------:R4:W-:Y:S01]  /*4030*/  @P0 ATOMS.AND RZ, [UR8+0x18], R2 ;  /* 0x00001802ffff098c */ /* 0x0009e2000a800008 */
[----:B------:R-:W-:Y:S05]  /*4040*/  BRA `(.L_x_73) ;  /* 0x0000000000147947 */ /* 0x000fea0003800000 */
.L_x_72:
[----:B------:R-:W-:Y:S02]  /*4050*/  MOV R2, 0x4070 ;  /* 0x0000407000027802 */ /* 0x000fe40000000f00 */
[----:B---3-5:R-:W-:Y:S05]  /*4060*/  CALL.REL.NOINC `($__internal_0_$__cuda_sm10x_tcgen05_guardrail_trap_col_being_dealloced_not_returned_by_alloc) ;  /* 0x0000007400d07944 */ /* 0x028fea0003c00000 */
[----:B------:R-:W-:Y:S05]  /*4070*/  BRA `(.L_x_73) ;  /* 0x0000000000087947 */ /* 0x000fea0003800000 */
.L_x_71:
[----:B------:R-:W-:Y:S02]  /*4080*/  MOV R2, 0x40a0 ;  /* 0x000040a000027802 */ /* 0x000fe40000000f00 */
[----:B---3-5:R-:W-:Y:S05]  /*4090*/  CALL.REL.NOINC `($__internal_2_$__cuda_sm10x_tcgen05_guardrail_trap_unallocated_columns_being_dealloced) ;  /* 0x0000007400dc7944 */ /* 0x028fea0003c00000 */
.L_x_73:
[----:B------:R-:W-:Y:S01]  /*40a0*/  NOP ;  /* 0x0000000000007918 */ /* 0x000fe20000000000 */
[----:B----4-:R-:W-:Y:S05]  /*40b0*/  EXIT ;  /* 0x000000000000794d */ /* 0x010fea0003800000 */
.L_x_55:
[----:B------:R-:W-:-:S09]  /*40c0*/  UISETP.NE.OR UP0, UPT, UR17, 0x3, !UP4 ;  /* 0x000000031100788c */ /* 0x000fd2000e705670 */
[----:B------:R-:W-:Y:S05]  /*40d0*/  BRA.U UP0, `(.L_x_74) ;  /* 0x0000001500d87547 */ /* 0x000fea000b800000 */
[----:B------:R-:W2:Y:S01]  /*40e0*/  S2UR UR10, SR_CgaCtaId ;  /* 0x00000000000a79c3 */ /* 0x000ea20000008800 */
[----:B------:R-:W3:Y:S01]  /*40f0*/  LDCU UR46, c[0x0][0x370] ;  /* 0x00006e00ff2e77ac */ /* 0x000ee20008000800 */
[----:B------:R-:W-:Y:S01]  /*4100*/  HFMA2 R14, -RZ, RZ, 0, 0 ;  /* 0x00000000ff0e7431 */ /* 0x000fe200000001ff */
[----:B------:R-:W-:Y:S01]  /*4110*/  MOV R13, RZ ;  /* 0x000000ff000d7202 */ /* 0x000fe20000000f00 */
[----:B------:R-:W-:Y:S01]  /*4120*/  HFMA2 R7, -RZ, RZ, 0, 0.0078125 ;  /* 0x00002000ff077431 */ /* 0x000fe200000001ff */
[----:B------:R-:W3:Y:S03]  /*4130*/  LDCU.128 UR48, c[0x0][0xb10] ;  /* 0x00016200ff3077ac */ /* 0x000ee60008000c00 */
[----:B------:R-:W4:Y:S01]  /*4140*/  LDC.64 R16, c[0x0][0x348] ;  /* 0x0000d200ff107b82 */ /* 0x000f220000000a00 */
[----:B------:R-:W1:Y:S01]  /*4150*/  LDCU UR39, c[0x0][0x374] ;  /* 0x00006e80ff2777ac */ /* 0x000e620008000800 */
[----:B------:R-:W2:Y:S06]  /*4160*/  LDCU UR15, c[0x0][0xb0c] ;  /* 0x00016180ff0f77ac */ /* 0x000eac0008000800 */
[----:B------:R-:W4:Y:S01]  /*4170*/  LDC.64 R2, c[0x0][0x888] ;  /* 0x00022200ff027b82 */ /* 0x000f220000000a00 */
[----:B------:R-:W4:Y:S01]  /*4180*/  LDCU UR54, c[0x0][0xb20] ;  /* 0x00016400ff3677ac */ /* 0x000f220008000800 */
[----:B------:R-:W4:Y:S06]  /*4190*/  LDCU UR4, c[0x0][0xb30] ;  /* 0x00016600ff0477ac */ /* 0x000f2c0008000800 */
[----:B------:R-:W4:Y:S01]  /*41a0*/  LDC.64 R4, c[0x0][0x890] ;  /* 0x00022400ff047b82 */ /* 0x000f220000000a00 */
[----:B------:R-:W-:Y:S01]  /*41b0*/  UMOV UR21, 0x400 ;  /* 0x0000040000157882 */ /* 0x000fe20000000000 */
[----:B---3--:R-:W-:-:S02]  /*41c0*/  UIMAD.WIDE.U32 UR6, UR46, UR48, URZ ;  /* 0x000000302e0672a5 */ /* 0x008fc4000f8e00ff */
[----:B-1----:R-:W-:Y:S02]  /*41d0*/  UIMAD.WIDE.U32 UR8, UR39, UR51, URZ ;  /* 0x00000033270872a5 */ /* 0x002fe4000f8e00ff */
[----:B--2---:R-:W-:Y:S02]  /*41e0*/  ULEA UR21, UR10, UR21, 0x18 ;  /* 0x000000150a157291 */ /* 0x004fe4000f8ec0ff */
[----:B------:R-:W-:Y:S02]  /*41f0*/  UPLOP3.LUT UP1, UPT, UPT, UPT, UPT, 0x40, 0x4 ;  /* 0x000000000004789c */ /* 0x000fe40003f2e870 */
[----:B------:R-:W-:Y:S02]  /*4200*/  UIADD3 UR41, UPT, UPT, UR21, 0x40, URZ ;  /* 0x0000004015297890 */ /* 0x000fe4000fffe0ff */
[----:B------:R-:W-:Y:S02]  /*4210*/  UIADD3 UR33, UPT, UPT, UR21, 0x48, URZ ;  /* 0x0000004815217890 */ /* 0x000fe4000fffe0ff */
[----:B------:R-:W-:-:S02]  /*4220*/  UIADD3 UR25, UPT, UPT, UR21, 0x50, URZ ;  /* 0x0000005015197890 */ /* 0x000fc4000fffe0ff */
[----:B------:R-:W-:Y:S01]  /*4230*/  UIADD3 UR17, UPT, UPT, UR21, 0x58, URZ ;  /* 0x0000005815117890 */ /* 0x000fe2000fffe0ff */
[----:B------:R-:W-:Y:S01]  /*4240*/  UMOV UR6, UR7 ;  /* 0x0000000700067c82 */ /* 0x000fe20008000000 */
[----:B------:R-:W-:Y:S01]  /*4250*/  UMOV UR47, UR9 ;  /* 0x00000009002f7c82 */ /* 0x000fe20008000000 */
[----:B------:R-:W-:Y:S02]  /*4260*/  UISETP.GE.AND UP0, UPT, UR45, 0x1, UPT ;  /* 0x000000012d00788c */ /* 0x000fe4000bf06270 */
[----:B------:R-:W-:Y:S01]  /*4270*/  UISETP.NE.AND UP4, UPT, UR45, 0x1, UPT ;  /* 0x000000012d00788c */ /* 0x000fe2000bf85270 */
[----:B------:R-:W1:Y:S01]  /*4280*/  LDCU.64 UR22, c[0x0][0xb28] ;  /* 0x00016500ff1677ac */ /* 0x000e620008000a00 */
[----:B------:R-:W-:Y:S02]  /*4290*/  UISETP.NE.AND UP6, UPT, UR15, 0x1, UPT ;  /* 0x000000010f00788c */ /* 0x000fe4000bfc5270 */
[----:B------:R-:W-:Y:S02]  /*42a0*/  UISETP.NE.AND UP5, UPT, UR50, 0x1, UPT ;  /* 0x000000013200788c */ /* 0x000fe4000bfa5270 */
[----:B------:R-:W-:-:S02]  /*42b0*/  USHF.R.U32.HI UR52, URZ, UR49, UR6 ;  /* 0x00000031ff347299 */ /* 0x000fc40008011606 */
[----:B------:R-:W-:Y:S02]  /*42c0*/  UPRMT UR37, UR10, 0x654, UR41 ;  /* 0x000006540a257896 */ /* 0x000fe40008000029 */
[----:B------:R-:W-:Y:S02]  /*42d0*/  UPRMT UR31, UR10, 0x654, UR33 ;  /* 0x000006540a1f7896 */ /* 0x000fe40008000021 */
[----:B------:R-:W-:Y:S02]  /*42e0*/  UPRMT UR30, UR10, 0x654, UR25 ;  /* 0x000006540a1e7896 */ /* 0x000fe40008000019 */
[----:B------:R-:W-:Y:S02]  /*42f0*/  UPRMT UR29, UR10, 0x654, UR17 ;  /* 0x000006540a1d7896 */ /* 0x000fe40008000011 */
[----:B----4-:R-:W-:Y:S02]  /*4300*/  USHF.R.U32.HI UR47, URZ, UR54, UR47 ;  /* 0x00000036ff2f7299 */ /* 0x010fe4000801162f */
[----:B------:R-:W-:-:S11]  /*4310*/  UISETP.NE.AND UP3, UPT, UR4, 0x1, UPT ;  /* 0x000000010400788c */ /* 0x000fd6000bf65270 */
.L_x_89:
[C---:B------:R-:W-:Y:S02]  /*4320*/  LEA R12, R14.reuse, UR21, 0x3 ;  /* 0x000000150e0c7c11 */ /* 0x040fe4000f8e18ff */
[----:B------:R-:W-:Y:S02]  /*4330*/  SHF.L.U32 R9, R13, 0x1f, RZ ;  /* 0x0000001f0d097819 */ /* 0x000fe400000006ff */
[----:B------:R-:W-:Y:S02]  /*4340*/  LEA R10, R14, UR21, 0x4 ;  /* 0x000000150e0a7c11 */ /* 0x000fe4000f8e20ff */
[----:B--2---:R-:W2:Y:S02]  /*4350*/  SYNCS.PHASECHK.TRANS64.TRYWAIT P0, [R12+URZ+0x90], R9 ;  /* 0x000090090c0075a7 */ /* 0x004ea400080011ff */
[----:B--2---:R-:W-:Y:S05]  /*4360*/  @!P0 BRA `(.L_x_75) ;  /* 0x0000006c00108947 */ /* 0x004fea0003800000 */
.L_x_201:
[----:B--2---:R-:W2:Y:S01]  /*4370*/  LDS.128 R8, [R10+0x120] ;  /* 0x000120000a087984 */ /* 0x004ea20000000c00 */
[----:B------:R-:W-:Y:S01]  /*4380*/  UISETP.GE.AND UP0, UPT, UR45, 0x1, UPT ;  /* 0x000000012d00788c */ /* 0x000fe2000bf06270 */
[----:B------:R-:W-:Y:S01]  /*4390*/  @!PT LDS RZ, [RZ] ;  /* 0x00000000fffff984 */ /* 0x000fe20000000800 */
[----:B------:R-:W-:Y:S01]  /*43a0*/  @!PT LDS RZ, [RZ] ;  /* 0x00000000fffff984 */ /* 0x000fe20000000800 */
[----:B------:R-:W-:Y:S01]  /*43b0*/  @!PT LDS RZ, [RZ] ;  /* 0x00000000fffff984 */ /* 0x000fe20000000800 */
[----:B------:R-:W-:Y:S01]  /*43c0*/  @!PT LDS RZ, [RZ] ;  /* 0x00000000fffff984 */ /* 0x000fe20000000800 */
[----:B------:R3:W-:Y:S06]  /*43d0*/  MEMBAR.ALL.CTA ;  /* 0x0000000000007992 */ /* 0x0007ec0000008000 */
[----:B---3--:R-:W3:Y:S01]  /*43e0*/  FENCE.VIEW.ASYNC.S ;  /* 0x00000000000073c6 */ /* 0x008ee20000000000 */
[----:B--2---:R-:W-:Y:S11]  /*43f0*/  LOP3.LUT P0, RZ, R10, 0x1, RZ, 0xc0, !PT ;  /* 0x000000010aff7812 */ /* 0x004ff6000780c0ff */
[----:B------:R-:W-:Y:S02]  /*4400*/  @!UPT UIADD3 URZ, UPT, UPT, URZ, URZ, URZ ;  /* 0x000000fffffff290 */ /* 0x000fe4000fffe0ff */
[----:B---3--:R-:W-:Y:S01]  /*4410*/  VOTEU.ANY UP2, P0 ;  /* 0x0000000000ff7886 */ /* 0x008fe20000040100 */
[----:B------:R-:W-:Y:S11]  /*4420*/  PLOP3.LUT P0, PT, PT, PT, UP2, 0x80, 0x8 ;  /* 0x000000000008781c */ /* 0x000ff60003f0f028 */
[----:B------:R-:W-:Y:S02]  /*4430*/  @!UPT UIADD3 URZ, UPT, UPT, URZ, URZ, URZ ;  /* 0x000000fffffff290 */ /* 0x000fe4000fffe0ff */
[----:B------:R-:W-:Y:S02]  /*4440*/  @P0 SHF.R.U32.HI R0, RZ, 0x10, R9 ;  /* 0x00000010ff000819 */ /* 0x000fe40000011609 */
[----:B------:R-:W-:Y:S02]  /*4450*/  @P0 MOV R6, R8 ;  /* 0x0000000800060202 */ /* 0x000fe40000000f00 */
[----:B------:R-:W-:Y:S01]  /*4460*/  @P0 R2UR UR4, R0 ;  /* 0x00000000000402ca */ /* 0x000fe200000e0000 */
[----:B------:R-:W-:Y:S01]  /*4470*/  VIADD R0, R12, 0xa0 ;  /* 0x000000a00c007836 */ /* 0x000fe20000000000 */
[----:B------:R-:W-:Y:S02]  /*4480*/  @P0 LOP3.LUT R8, R9, 0xffff, RZ, 0xc0, !PT ;  /* 0x0000ffff09080812 */ /* 0x000fe400078ec0ff */
[----:B------:R-:W-:Y:S02]  /*4490*/  @P0 R2UR UR6, R6 ;  /* 0x00000000060602ca */ /* 0x000fe400000e0000 */
[----:B------:R-:W-:Y:S02]  /*44a0*/  PRMT R0, RZ, 0x654, R0 ;  /* 0x00000654ff007816 */ /* 0x000fe40000000000 */
[----:B------:R-:W-:Y:S02]  /*44b0*/  @P0 R2UR UR5, R8 ;  /* 0x00000000080502ca */ /* 0x000fe400000e0000 */
[----:B------:R2:W-:Y:S03]  /*44c0*/  SYNCS.ARRIVE.TRANS64.RED.A1T0 RZ, [R0+URZ], RZ ;  /* 0x000000ff00ff79a7 */ /* 0x0005e600081004ff */
[----:B------:R-:W-:Y:S04]  /*44d0*/  @UP2 UMOV UR38, UR4 ;  /* 0x0000000400262c82 */ /* 0x000fe80008000000 */
[----:B------:R-:W-:Y:S04]  /*44e0*/  @UP2 UMOV UR14, UR6 ;  /* 0x00000006000e2c82 */ /* 0x000fe80008000000 */
[----:B------:R-:W-:Y:S01]  /*44f0*/  @UP2 UMOV UR13, UR5 ;  /* 0x00000005000d2c82 */ /* 0x000fe20008000000 */
[----:B------:R-:W-:Y:S05]  /*4500*/  BRA.U !UP0, `(.L_x_76) ;  /* 0x0000000108a47547 */ /* 0x000fea000b800000 */
[----:B------:R-:W-:Y:S02]  /*4510*/  UIMAD.WIDE.U32 UR18, UR13, UR51, URZ ;  /* 0x000000330d1272a5 */ /* 0x000fe4000f8e00ff */
[----:B------:R-:W-:Y:S02]  /*4520*/  UIMAD.WIDE.U32 UR26, UR14, UR48, URZ ;  /* 0x000000300e1a72a5 */ /* 0x000fe4000f8e00ff */
[----:B------:R-:W-:Y:S02]  /*4530*/  USEL UR4, UR39, UR47, !UP5 ;  /* 0x0000002f27047287 */ /* 0x000fe4000e800000 */
[----:B------:R-:W-:Y:S02]  /*4540*/  USEL UR7, UR46, UR52, !UP6 ;  /* 0x000000342e077287 */ /* 0x000fe4000f000000 */
[----:B-1----:R-:W-:Y:S02]  /*4550*/  UIMAD.WIDE.U32 UR8, UR4, UR22, URZ ;  /* 0x00000016040872a5 */ /* 0x002fe4000f8e00ff */
[----:B------:R-:W-:Y:S01]  /*4560*/  UIMAD.WIDE.U32 UR10, UR7, UR22, URZ ;  /* 0x00000016070a72a5 */ /* 0x000fe2000f8e00ff */
[----:B------:R-:W-:Y:S02]  /*4570*/  UMOV UR5, UR19 ;  /* 0x0000001300057c82 */ /* 0x000fe40008000000 */
[----:B------:R-:W-:Y:S03]  /*4580*/  USHF.R.U32.HI UR6, URZ, UR54, UR5 ;  /* 0x00000036ff067299 */ /* 0x000fe60008011605 */
[----:B------:R-:W-:Y:S01]  /*4590*/  UMOV UR5, UR27 ;  /* 0x0000001b00057c82 */ /* 0x000fe20008000000 */
[----:B------:R-:W-:Y:S02]  /*45a0*/  USEL UR6, UR13, UR6, !UP5 ;  /* 0x000000060d067287 */ /* 0x000fe4000e800000 */
[----:B------:R-:W-:Y:S03]  /*45b0*/  USHF.R.U32.HI UR12, URZ, UR49, UR5 ;  /* 0x00000031ff0c7299 */ /* 0x000fe60008011605 */
[----:B------:R-:W-:Y:S02]  /*45c0*/  UMOV UR5, UR9 ;  /* 0x0000000900057c82 */ /* 0x000fe40008000000 */
[----:B------:R-:W-:Y:S03]  /*45d0*/  @UP4 USHF.R.U32.HI UR4, URZ, UR23, UR5 ;  /* 0x00000017ff044299 */ /* 0x000fe60008011605 */
[----:B------:R-:W-:Y:S01]  /*45e0*/  UMOV UR5, UR11 ;  /* 0x0000000b00057c82 */ /* 0x000fe20008000000 */
[----:B------:R-:W-:Y:S02]  /*45f0*/  UIMAD UR4, UR45, UR4, URZ ;  /* 0x000000042d0472a4 */ /* 0x000fe4000f8e02ff */
[----:B------:R-:W-:Y:S02]  /*4600*/  @UP4 USHF.R.U32.HI UR7, URZ, UR23, UR5 ;  /* 0x00000017ff074299 */ /* 0x000fe40008011605 */
[----:B------:R-:W-:Y:S02]  /*4610*/  UIMAD.WIDE.U32 UR10, UR6, UR22, URZ ;  /* 0x00000016060a72a5 */ /* 0x000fe4000f8e00ff */
[----:B------:R-:W-:Y:S02]  /*4620*/  USEL UR5, UR14, UR12, !UP6 ;  /* 0x0000000c0e057287 */ /* 0x000fe4000f000000 */
[----:B------:R-:W-:Y:S02]  /*4630*/  UIMAD UR8, UR45, UR7, URZ ;  /* 0x000000072d0872a4 */ /* 0x000fe4000f8e02ff */
[----:B------:R-:W-:Y:S03]  /*4640*/  UISETP.GE.AND UP0, UPT, UR6, UR4, UPT ;  /* 0x000000040600728c */ /* 0x000fe6000bf06270 */
[----:B------:R-:W-:Y:S01]  /*4650*/  UMOV UR4, UR11 ;  /* 0x0000000b00047c82 */ /* 0x000fe20008000000 */
[----:B------:R-:W-:Y:S02]  /*4660*/  UISETP.GE.OR UP0, UPT, UR5, UR8, UP0 ;  /* 0x000000080500728c */ /* 0x000fe40008706670 */
[----:B------:R-:W-:Y:S02]  /*4670*/  USHF.R.U32.HI UR4, URZ, UR23, UR4 ;  /* 0x00000017ff047299 */ /* 0x000fe40008011604 */
[----:B------:R-:W-:Y:S02]  /*4680*/  UIMAD.WIDE.U32 UR8, UR5, UR22, URZ ;  /* 0x00000016050872a5 */ /* 0x000fe4000f8e00ff */
[----:B------:R-:W-:Y:S04]  /*4690*/  USEL UR10, UR6, UR4, !UP4 ;  /* 0x00000004060a7287 */ /* 0x000fe8000e000000 */
[----:B------:R-:W-:Y:S01]  /*46a0*/  UIADD3 UR11, UPT, UPT, -UR10, URZ, URZ ;  /* 0x000000ff0a0b7290 */ /* 0x000fe2000fffe1ff */
[----:B------:R-:W-:Y:S02]  /*46b0*/  @!UP0 UMOV UR4, UR9 ;  /* 0x0000000900048c82 */ /* 0x000fe40008000000 */
[----:B------:R-:W-:Y:S02]  /*46c0*/  @!UP0 USHF.R.U32.HI UR4, URZ, UR23, UR4 ;  /* 0x00000017ff048299 */ /* 0x000fe40008011604 */
[----:B------:R-:W-:Y:S02]  /*46d0*/  UIMAD UR8, UR45, UR11, UR6 ;  /* 0x0000000b2d0872a4 */ /* 0x000fe4000f8e0206 */
[----:B------:R-:W-:Y:S04]  /*46e0*/  @!UP0 USEL UR4, UR5, UR4, !UP4 ;  /* 0x0000000405048287 */ /* 0x000fe8000e000000 */
[----:B------:R-:W-:Y:S02]  /*46f0*/  @!UP0 UIMAD UR7, UR7, UR8, UR4 ;  /* 0x00000008070782a4 */ /* 0x000fe4000f8e0204 */
[----:B------:R-:W-:Y:S02]  /*4700*/  @!UP0 UIADD3 UR9, UPT, UPT, UR10, -UR4, URZ ;  /* 0x800000040a098290 */ /* 0x000fe4000fffe0ff */
[----:B------:R-:W-:Y:S02]  /*4710*/  UIADD3 UR8, UPT, UPT, -UR6, URZ, URZ ;  /* 0x000000ff06087290 */ /* 0x000fe4000fffe1ff */
[----:B------:R-:W-:Y:S02]  /*4720*/  UIADD3 UR4, UPT, UPT, -UR5, URZ, URZ ;  /* 0x000000ff05047290 */ /* 0x000fe4000fffe1ff */
[----:B------:R-:W-:Y:S03]  /*4730*/  @!UP0 UIMAD UR6, UR9, UR45, UR5 ;  /* 0x0000002d090682a4 */ /* 0x000fe6000f8e0205 */
[----:B------:R-:W-:Y:S01]  /*4740*/  @!UP0 UMOV UR5, UR7 ;  /* 0x0000000700058c82 */ /* 0x000fe20008000000 */
[----:B------:R-:W-:Y:S02]  /*4750*/  UIMAD UR7, UR15, UR4, UR14 ;  /* 0x000000040f0772a4 */ /* 0x000fe4000f8e020e */
[----:B------:R-:W-:Y:S02]  /*4760*/  UIMAD UR4, UR50, UR8, UR13 ;  /* 0x00000008320472a4 */ /* 0x000fe4000f8e020d */
[----:B------:R-:W-:Y:S02]  /*4770*/  UIMAD UR14, UR5, UR15, UR7 ;  /* 0x0000000f050e72a4 */ /* 0x000fe4000f8e0207 */
[----:B------:R-:W-:Y:S11]  /*4780*/  UIMAD UR13, UR6, UR50, UR4 ;  /* 0x00000032060d72a4 */ /* 0x000ff6000f8e0204 */
[----:B------:R-:W-:Y:S01]  /*4790*/  @!UPT UIADD3 URZ, UPT, UPT, URZ, URZ, URZ ;  /* 0x000000fffffff290 */ /* 0x000fe2000fffe0ff */
.L_x_76:
[----:B------:R-:W3:Y:S01]  /*47a0*/  @!UP3 LDCU.128 UR8, c[0x0][0xb10] ;  /* 0x00016200ff08b7ac */ /* 0x000ee20008000c00 */
[----:B------:R-:W-:Y:S01]  /*47b0*/  IMAD.MOV.U32 R10, RZ, RZ, 0x1 ;  /* 0x00000001ff0a7424 */ /* 0x000fe200078e00ff */
[C---:B------:R-:W-:Y:S02]  /*47c0*/  ISETP.NE.U32.AND P1, PT, R4.reuse, RZ, PT ;  /* 0x000000ff0400720c */ /* 0x040fe40003f25070 */
[----:B------:R-:W-:Y:S02]  /*47d0*/  ISETP.NE.U32.AND P0, PT, R4, RZ, PT ;  /* 0x000000ff0400720c */ /* 0x000fe40003f05070 */
[C---:B------:R-:W-:Y:S01]  /*47e0*/  ISETP.NE.AND.EX P1, PT, R5.reuse, RZ, PT, P1 ;  /* 0x000000ff0500720c */ /* 0x040fe20003f25310 */
[----:B------:R-:W4:Y:S01]  /*47f0*/  @!UP3 LDCU UR5, c[0x0][0xb0c] ;  /* 0x00016180ff05b7ac */ /* 0x000f220008000800 */
[----:B------:R-:W-:Y:S02]  /*4800*/  ISETP.NE.AND.EX P0, PT, R5, RZ, PT, P0 ;  /* 0x000000ff0500720c */ /* 0x000fe40003f05300 */
[----:B------:R-:W-:Y:S01]  /*4810*/  SHF.L.U32 R10, R10, 0x1f, RZ ;  /* 0x0000001f0a0a7819 */ /* 0x000fe200000006ff */
[----:B------:R-:W-:Y:S02]  /*4820*/  USHF.L.U32 UR43, UR16, 0x6, URZ ;  /* 0x00000006102b7899 */ /* 0x000fe400080006ff */
[----:B------:R-:W-:Y:S02]  /*4830*/  USHF.L.U32 UR42, UR20, 0x8, URZ ;  /* 0x00000008142a7899 */ /* 0x000fe400080006ff */
[----:B---3--:R-:W-:Y:S07]  /*4840*/  UIMAD.WIDE.U32 UR6, UR14, UR8, URZ ;  /* 0x000000080e0672a5 */ /* 0x008fee000f8e00ff */
[----:B------:R-:W-:Y:S01]  /*4850*/  @!UP3 UMOV UR4, UR7 ;  /* 0x000000070004bc82 */ /* 0x000fe20008000000 */
[----:B----4-:R-:W-:Y:S02]  /*4860*/  @!UP3 UISETP.NE.AND UP0, UPT, UR5, 0x1, UPT ;  /* 0x000000010500b88c */ /* 0x010fe4000bf05270 */
[----:B------:R-:W-:Y:S02]  /*4870*/  @!UP3 USHF.R.U32.HI UR4, URZ, UR9, UR4 ;  /* 0x00000009ff04b299 */ /* 0x000fe40008011604 */
[----:B------:R-:W-:Y:S02]  /*4880*/  UIMAD.WIDE.U32 UR6, UR13, UR11, URZ ;  /* 0x0000000b0d0672a5 */ /* 0x000fe4000f8e00ff */
[----:B------:R-:W-:Y:S02]  /*4890*/  @!UP3 USEL UR8, UR14, UR4, !UP0 ;  /* 0x000000040e08b287 */ /* 0x000fe4000c000000 */
[----:B------:R-:W-:Y:S03]  /*48a0*/  @!UP3 UISETP.NE.AND UP0, UPT, UR10, 0x1, UPT ;  /* 0x000000010a00b88c */ /* 0x000fe6000bf05270 */
[----:B------:R-:W-:Y:S02]  /*48b0*/  @!UP3 UMOV UR6, UR7 ;  /* 0x000000070006bc82 */ /* 0x000fe40008000000 */
[----:B------:R-:W3:Y:S02]  /*48c0*/  @!UP3 LDCU UR4, c[0x0][0xb20] ;  /* 0x00016400ff04b7ac */ /* 0x000ee40008000800 */
[----:B---3--:R-:W-:Y:S04]  /*48d0*/  @!UP3 USHF.R.U32.HI UR6, URZ, UR4, UR6 ;  /* 0x00000004ff06b299 */ /* 0x008fe80008011606 */
[----:B------:R-:W-:Y:S04]  /*48e0*/  @!UP3 USEL UR6, UR13, UR6, !UP0 ;  /* 0x000000060d06b287 */ /* 0x000fe8000c000000 */
[----:B------:R-:W-:Y:S02]  /*48f0*/  @!UP3 UIADD3 UR4, UPT, UPT, -UR8, UR6, URZ ;  /* 0x000000060804b290 */ /* 0x000fe4000fffe1ff */
[----:B------:R-:W-:Y:S02]  /*4900*/  @!UP3 UIADD3 UR6, UPT, UPT, UR8, -UR6, URZ ;  /* 0x800000060806b290 */ /* 0x000fe4000fffe0ff */
[----:B------:R-:W-:Y:S02]  /*4910*/  @!UP3 UIMAD UR14, UR4, UR5, UR14 ;  /* 0x00000005040eb2a4 */ /* 0x000fe4000f8e020e */
[----:B------:R-:W-:Y:S01]  /*4920*/  @!UP3 UIMAD UR13, UR6, UR10, UR13 ;  /* 0x0000000a060db2a4 */ /* 0x000fe2000f8e020d */
[----:B------:R-:W-:Y:S11]  /*4930*/  BRA.U UP1, `(.L_x_77) ;  /* 0x0000000101107547 */ /* 0x000ff6000b800000 */
[----:B--2---:R-:W-:Y:S04]  /*4940*/  MOV R0, UR53 ;  /* 0x0000003500007c02 */ /* 0x004fe80008000f00 */
[----:B------:R-:W-:Y:S04]  /*4950*/  SHF.L.U32 R9, R0, 0x1f, RZ ;  /* 0x0000001f00097819 */ /* 0x000fe800000006ff */
[----:B------:R-:W2:Y:S02]  /*4960*/  SYNCS.PHASECHK.TRANS64.TRYWAIT P2, [UR21+0x88], R9 ;  /* 0x00008809ff0075a7 */ /* 0x000ea40008041115 */
[----:B--2---:R-:W-:Y:S05]  /*4970*/  @!P2 BRA `(.L_x_78) ;  /* 0x0000006400a0a947 */ /* 0x004fea0003800000 */
.L_x_77:
[----:B------:R-:W-:Y:S05]  /*4980*/  @!P1 BRA `(.L_x_79) ;  /* 0x0000000000309947 */ /* 0x000fea0003800000 */
[----:B------:R-:W-:Y:S01]  /*4990*/  ISETP.NE.U32.AND P1, PT, R2, RZ, PT ;  /* 0x000000ff0200720c */ /* 0x000fe20003f25070 */
[----:B------:R-:W3:Y:S01]  /*49a0*/  LDCU.64 UR4, c[0x0][0x358] ;  /* 0x00006b00ff0477ac */ /* 0x000ee20008000a00 */
[----:B------:R-:W-:Y:S02]  /*49b0*/  IMAD.MOV.U32 R64, RZ, RZ, 0x1 ;  /* 0x00000001ff407424 */ /* 0x000fe400078e00ff */
[----:B------:R-:W-:Y:S11]  /*49c0*/  ISETP.NE.AND.EX P1, PT, R3, RZ, PT, P1 ;  /* 0x000000ff0300720c */ /* 0x000ff60003f25310 */
[----:B------:R-:W-:Y:S02]  /*49d0*/  @!UPT UIADD3 URZ, UPT, UPT, URZ, URZ, URZ ;  /* 0x000000fffffff290 */ /* 0x000fe4000fffe0ff */
[----:B--2---:R-:W2:Y:S01]  /*49e0*/  @P1 LDC.64 R8, c[0x0][0x888] ;  /* 0x00022200ff081b82 */ /* 0x004ea20000000a00 */
[----:B------:R-:W-:Y:S04]  /*49f0*/  @P1 IMAD R0, R4, UR36, RZ ;  /* 0x0000002404001c24 */ /* 0x000fe8000f8e02ff */
[----:B--2---:R-:W-:Y:S04]  /*4a00*/  @P1 IMAD.WIDE R8, R0, 0x4, R8 ;  /* 0x0000000400081825 */ /* 0x004fe800078e0208 */
[----:B------:R-:W-:Y:S01]  /*4a10*/  HFMA2 R0, -RZ, RZ, 0, 5.9604644775390625e-08 ;  /* 0x00000001ff007431 */ /* 0x000fe200000001ff */
[----:B---3-5:R3:W5:Y:S04]  /*4a20*/  @P1 LDG.E R26, desc[UR4][R8.64] ;  /* 0x00000004081a1981 */ /* 0x028768000c1e1900 */
[----:B------:R-:W-:Y:S01]  /*4a30*/  @!P1 PRMT R64, R0, 0x7610, R64 ;  /* 0x0000761000409816 */ /* 0x000fe20000000040 */
[----:B---3--:R-:W4:Y:S06]  /*4a40*/  @!P1 LDC R26, c[0x0][0x880] ;  /* 0x00022000ff1a9b82 */ /* 0x008f2c0000000800 */
.L_x_79:
[----:B----45:R-:W-:Y:S01]  /*4a50*/  @!P0 FSETP.EQ.AND P1, PT, R26, RZ, PT ;  /* 0x000000ff1a00820b */ /* 0x030fe20003f22000 */
[----:B------:R-:W-:Y:S01]  /*4a60*/  @!UPT UIADD3 URZ, UPT, UPT, URZ, URZ, URZ ;  /* 0x000000fffffff290 */ /* 0x000fe2000fffe0ff */
[----:B------:R-:W-:Y:S11]  /*4a70*/  @!P0 BRA `(.L_x_80) ;  /* 0x0000000000188947 */ /* 0x000ff60003800000 */
[----:B------:R-:W-:Y:S02]  /*4a80*/  LOP3.LUT P0, RZ, R64, 0xff, RZ, 0xc0, !PT ;  /* 0x000000ff40ff7812 */ /* 0x000fe4000780c0ff */
[----:B------:R-:W-:Y:S04]  /*4a90*/  ISETP.NE.U32.AND P1, PT, R2, RZ, PT ;  /* 0x000000ff0200720c */ /* 0x000fe80003f25070 */
[----:B------:R-:W-:Y:S04]  /*4aa0*/  ISETP.NE.AND.EX P1, PT, R3, RZ, PT, P1 ;  /* 0x000000ff0300720c */ /* 0x000fe80003f25310 */
[----:B------:R-:W-:Y:S03]  /*4ab0*/  PLOP3.LUT P1, PT, P1, PT, PT, 0x8, 0x80 ;  /* 0x000000000080781c */ /* 0x000fe60000f2e170 */
[----:B------:R-:W-:Y:S11]  /*4ac0*/  @P0 FSETP.EQ.AND P1, PT, R26, RZ, PT ;  /* 0x000000ff1a00020b */ /* 0x000ff60003f22000 */
[----:B------:R-:W-:Y:S02]  /*4ad0*/  @!UPT UIADD3 URZ, UPT, UPT, URZ, URZ, URZ ;  /* 0x000000fffffff290 */ /* 0x000fe4000fffe0ff */
.L_x_80:
[----:B------:R-:W3:Y:S01]  /*4ae0*/  SYNCS.PHASECHK.TRANS64.TRYWAIT P2, [UR21+0x60], R10 ;  /* 0x0000600aff0075a7 */ /* 0x000ee20008041115 */
[----:B------:R-:W-:Y:S04]  /*4af0*/  ELECT P0, URZ, PT ;  /* 0x0000000000ff782f */ /* 0x000fe80003800000 */
[----:B------:R-:W-:Y:S11]  /*4b00*/  PLOP3.LUT P1, PT, P1, P0, PT, 0xf2, 0x2f ;  /* 0x00000000002f781c */ /* 0x000ff60000f21e72 */
[----:B------:R-:W-:Y:S02]  /*4b10*/  @!UPT UIADD3 URZ, UPT, UPT, URZ, URZ, URZ ;  /* 0x000000fffffff290 */ /* 0x000fe4000fffe0ff */
[----:B------:R-:W-:Y:S05]  /*4b20*/  @!P1 IADD3 R6, P0, PT, R16, 0x580, RZ ;  /* 0x0000058010069810 */ /* 0x000fea0007f1e0ff */
[----:B--2---:R-:W-:Y:S01]  /*4b30*/  @!P1 IMAD.X R0, RZ, RZ, R17, P0 ;  /* 0x000000ffff009224 */ /* 0x004fe200000e0611 */
[----:B---3--:R-:W-:Y:S07]  /*4b40*/  @!P2 BRA `(.L_x_81) ;  /* 0x000000640044a947 */ /* 0x008fee0003800000 */
.L_x_204:
[----:B------:R-:W-:Y:S01]  /*4b50*/  @!P1 R2UR UR5, R6 ;  /* 0x00000000060592ca */ /* 0x000fe200000e0000 */
[----:B------:R-:W-:Y:S01]  /*4b60*/  VOTEU.ALL UP0, P1 ;  /* 0x0000000000ff7886 */ /* 0x000fe20000800000 */
[----:B------:R-:W-:Y:S01]  /*4b70*/  @!P1 R2UR UR4, R0 ;  /* 0x00000000000492ca */ /* 0x000fe200000e0000 */
[----:B------:R-:W-:Y:S01]  /*4b80*/  @!P1 IMAD.MOV.U32 R0, RZ, RZ, 0x2000 ;  /* 0x00002000ff009424 */ /* 0x000fe200078e00ff */
[----:B------:R-:W-:Y:S01]  /*4b90*/  UMOV UR6, 0x0 ;  /* 0x0000000000067882 */ /* 0x000fe20000000000 */
[----:B------:R-:W-:Y:S01]  /*4ba0*/  UMOV UR7, 0x10000000 ;  /* 0x1000000000077882 */ /* 0x000fe20000000000 */
[----:B------:R-:W-:Y:S01]  /*4bb0*/  @!UP0 UIADD3 UR40, UPT, UPT, UR21, 0x400, URZ ;  /* 0x0000040015288890 */ /* 0x000fe2000fffe0ff */
[----:B------:R-:W-:Y:S01]  /*4bc0*/  @!P1 IADD3 R6, P0, PT, R16, 0x580, RZ ;  /* 0x0000058010069810 */ /* 0x000fe20007f1e0ff */
[----:B------:R-:W-:Y:S01]  /*4bd0*/  VOTEU.ALL UP0, P1 ;  /* 0x0000000000ff7886 */ /* 0x000fe20000800000 */
[----:B------:R-:W-:Y:S04]  /*4be0*/  UMOV UR44, UR36 ;  /* 0x00000024002c7c82 */ /* 0x000fe80008000000 */
[----:B------:R-:W-:Y:S02]  /*4bf0*/  IMAD.U32 R8, RZ, RZ, UR5 ;  /* 0x00000005ff087e24 */ /* 0x000fe4000f8e00ff */
[----:B--2---:R-:W-:Y:S03]  /*4c00*/  IMAD.U32 R9, RZ, RZ, UR4 ;  /* 0x00000004ff097e24 */ /* 0x004fe6000f8e00ff */
[----:B------:R-:W-:Y:S02]  /*4c10*/  @!P1 R2UR UR4, R8 ;  /* 0x00000000080492ca */ /* 0x000fe400000e0000 */
[----:B------:R-:W-:Y:S11]  /*4c20*/  @!P1 R2UR UR5, R9 ;  /* 0x00000000090592ca */ /* 0x000ff600000e0000 */
[----:B------:R-:W-:Y:S02]  /*4c30*/  @!UPT UIADD3 URZ, UPT, UPT, URZ, URZ, URZ ;  /* 0x000000fffffff290 */ /* 0x000fe4000fffe0ff */
[----:B------:R2:W-:Y:S01]  /*4c40*/  @!UP0 UTMALDG.3D [UR40], [UR4], desc[UR6] ;  /* 0x00000628040085b4 */ /* 0x0005e20008011000 */
[----:B------:R3:W-:Y:S01]  /*4c50*/  @!P1 SYNCS.ARRIVE.TRANS64.RED.A0TR RZ, [UR21+0x40], R0 ;  /* 0x00004000ffff99a7 */ /* 0x0007e20008300415 */
[----:B------:R-:W-:Y:S01]  /*4c60*/  SYNCS.ARRIVE.TRANS64.RED.A1T0 RZ, [UR37], RZ ;  /* 0x000000ffffff79a7 */ /* 0x000fe20008100425 */
[----:B---3--:R-:W-:Y:S01]  /*4c70*/  @!P1 IMAD.X R0, RZ, RZ, R17, P0 ;  /* 0x000000ffff009224 */ /* 0x008fe200000e0611 */
[----:B------:R-:W3:Y:S02]  /*4c80*/  SYNCS.PHASECHK.TRANS64.TRYWAIT P2, [UR21+0x68], R10 ;  /* 0x0000680aff0075a7 */ /* 0x000ee40008041115 */
[----:B--23--:R-:W-:Y:S05]  /*4c90*/  @!P2 BRA `(.L_x_82) ;  /* 0x000000640008a947 */ /* 0x00cfea0003800000 */
.L_x_206:
        /* <DEDUP_REMOVED lines=8> */
[----:B------:R-:W-:Y:S01]  /*4d20*/  @!UP0 UIADD3 UR32, UPT, UPT, UR21, 0x2400, URZ ;  /* 0x0000240015208890 */ /* 0x000fe2000fffe0ff */
[----:B------:R-:W-:Y:S01]  /*4d30*/  VOTEU.ALL UP0, P1 ;  /* 0x0000000000ff7886 */ /* 0x000fe20000800000 */
[----:B------:R-:W-:Y:S03]  /*4d40*/  UMOV UR35, UR43 ;  /* 0x0000002b00237c82 */ /* 0x000fe60008000000 */
        /* <DEDUP_REMOVED lines=11> */
.L_x_208:
        /* <DEDUP_REMOVED lines=10> */
[----:B------:R-:W-:Y:S01]  /*4ea0*/  UMOV UR27, UR43 ;  /* 0x0000002b001b7c82 */ /* 0x000fe20008000000 */
[----:B------:R-:W-:Y:S02]  /*4eb0*/  UMOV UR28, UR36 ;  /* 0x00000024001c7c82 */ /* 0x000fe40008000000 */
        /* <DEDUP_REMOVED lines=11> */
.L_x_210:
[----:B------:R-:W-:Y:S01]  /*4f70*/  @!P1 R2UR UR5, R6 ;  /* 0x00000000060592ca */ /* 0x000fe200000e0000 */
[----:B------:R-:W-:Y:S01]  /*4f80*/  VOTEU.ALL UP0, P1 ;  /* 0x0000000000ff7886 */ /* 0x000fe20000800000 */
[----:B------:R-:W-:Y:S01]  /*4f90*/  @!P1 R2UR UR4, R0 ;  /* 0x00000000000492ca */ /* 0x000fe200000e0000 */
[----:B------:R-:W-:Y:S01]  /*4fa0*/  @!P1 IMAD.MOV.U32 R0, RZ, RZ, 0x2000 ;  /* 0x00002000ff009424 */ /* 0x000fe200078e00ff */
[----:B------:R-:W-:Y:S01]  /*4fb0*/  UMOV UR6, 0x0 ;  /* 0x0000000000067882 */ /* 0x000fe20000000000 */
[----:B------:R-:W-:Y:S01]  /*4fc0*/  UMOV UR7, 0x10000000 ;  /* 0x1000000000077882 */ /* 0x000fe20000000000 */
[----:B------:R-:W-:Y:S01]  /*4fd0*/  @!UP0 UIADD3 UR18, UPT, UPT, UR42, 0x60, URZ ;  /* 0x000000602a128890 */ /* 0x000fe2000fffe0ff */
[----:B--2---:R-:W-:Y:S01]  /*4fe0*/  SHF.L.U32 R9, RZ, 0x1f, RZ ;  /* 0x0000001fff097819 */ /* 0x004fe200000006ff */
[----:B------:R-:W-:Y:S01]  /*4ff0*/  @!UP0 UIADD3 UR16, UPT, UPT, UR21, 0x6400, URZ ;  /* 0x0000640015108890 */ /* 0x000fe2000fffe0ff */
[----:B------:R-:W-:Y:S01]  /*5000*/  @!P1 IADD3 R8, P0, PT, R16, 0x580, RZ ;  /* 0x0000058010089810 */ /* 0x000fe20007f1e0ff */
[----:B------:R-:W-:Y:S01]  /*5010*/  VOTEU.ALL UP0, P1 ;  /* 0x0000000000ff7886 */ /* 0x000fe20000800000 */
[----:B------:R-:W-:Y:S01]  /*5020*/  UMOV UR19, UR43 ;  /* 0x0000002b00137c82 */ /* 0x000fe20008000000 */
[----:B------:R-:W-:Y:S01]  /*5030*/  UMOV UR20, UR36 ;  /* 0x0000002400147c82 */ /* 0x000fe20008000000 */
[----:B------:R-:W-:Y:S02]  /*5040*/  IMAD.U32 R18, RZ, RZ, UR5 ;  /* 0x00000005ff127e24 */ /* 0x000fe4000f8e00ff */
[----:B------:R-:W-:Y:S02]  /*5050*/  IMAD.U32 R19, RZ, RZ, UR4 ;  /* 0x00000004ff137e24 */ /* 0x000fe4000f8e00ff */
[----:B------:R-:W-:Y:S01]  /*5060*/  @!P1 IMAD.X R6, RZ, RZ, R17, P0 ;  /* 0x000000ffff069224 */ /* 0x000fe200000e0611 */
[----:B------:R-:W-:Y:S02]  /*5070*/  @!P1 R2UR UR4, R18 ;  /* 0x00000000120492ca */ /* 0x000fe400000e0000 */
[----:B------:R-:W-:Y:S11]  /*5080*/  @!P1 R2UR UR5, R19 ;  /* 0x00000000130592ca */ /* 0x000ff600000e0000 */
[----:B------:R-:W-:Y:S02]  /*5090*/  @!UPT UIADD3 URZ, UPT, UPT, URZ, URZ, URZ ;  /* 0x000000fffffff290 */ /* 0x000fe4000fffe0ff */
[----:B------:R2:W-:Y:S01]  /*50a0*/  @!UP0 UTMALDG.3D [UR16], [UR4], desc[UR6] ;  /* 0x00000610040085b4 */ /* 0x0005e20008011000 */
[----:B------:R2:W-:Y:S01]  /*50b0*/  @!P1 SYNCS.ARRIVE.TRANS64.RED.A0TR RZ, [UR21+0x58], R0 ;  /* 0x00005800ffff99a7 */ /* 0x0005e20008300415 */
[----:B------:R-:W-:Y:S01]  /*50c0*/  SYNCS.ARRIVE.TRANS64.RED.A1T0 RZ, [UR29], RZ ;  /* 0x000000ffffff79a7 */ /* 0x000fe2000810041d */
[----:B------:R-:W3:Y:S02]  /*50d0*/  SYNCS.PHASECHK.TRANS64.TRYWAIT P2, [UR21+0x60], R9 ;  /* 0x00006009ff0075a7 */ /* 0x000ee40008041115 */
[----:B--23--:R-:W-:Y:S05]  /*50e0*/  @!P2 BRA `(.L_x_85) ;  /* 0x00000060003ca947 */ /* 0x00cfea0003800000 */
.L_x_212:
[----:B------:R-:W-:Y:S01]  /*50f0*/  @!P1 R2UR UR5, R8 ;  /* 0x00000000080592ca */ /* 0x000fe200000e0000 */
[----:B------:R-:W-:Y:S01]  /*5100*/  VOTEU.ALL UP0, P1 ;  /* 0x0000000000ff7886 */ /* 0x000fe20000800000 */
[----:B------:R-:W-:Y:S01]  /*5110*/  @!P1 R2UR UR4, R6 ;  /* 0x00000000060492ca */ /* 0x000fe200000e0000 */
[----:B--2---:R-:W-:Y:S01]  /*5120*/  @!P1 IMAD.MOV.U32 R0, RZ, RZ, 0x2000 ;  /* 0x00002000ff009424 */ /* 0x004fe200078e00ff */
        /* <DEDUP_REMOVED lines=8> */
[----:B------:R-:W-:Y:S01]  /*51b0*/  IMAD.U32 R18, RZ, RZ, UR5 ;  /* 0x00000005ff127e24 */ /* 0x000fe2000f8e00ff */
[----:B------:R-:W-:Y:S01]  /*51c0*/  UMOV UR12, UR36 ;  /* 0x00000024000c7c82 */ /* 0x000fe20008000000 */
        /* <DEDUP_REMOVED lines=10> */
.L_x_214:
        /* <DEDUP_REMOVED lines=24> */
.L_x_216:
[----:B------:R-:W-:Y:S01]  /*53f0*/  @!P1 R2UR UR5, R8 ;  /* 0x00000000080592ca */ /* 0x000fe200000e0000 */
[----:B------:R-:W-:Y:S01]  /*5400*/  VOTEU.ALL UP0, P1 ;  /* 0x0000000000ff7886 */ /* 0x000fe20000800000 */
[----:B------:R-:W-:Y:S01]  /*5410*/  @!P1 R2UR UR4, R6 ;  /* 0x00000000060492ca */ /* 0x000fe200000e0000 */
[----:B--2---:R-:W-:Y:S01]  /*5420*/  @!P1 IMAD.MOV.U32 R0, RZ, RZ, 0x2000 ;  /* 0x00002000ff009424 */ /* 0x004fe200078e00ff */
[----:B------:R-:W-:Y:S01]  /*5430*/  UMOV UR6, 0x0 ;  /* 0x0000000000067882 */ /* 0x000fe20000000000 */
[----:B------:R-:W-:Y:S01]  /*5440*/  UMOV UR7, 0x10000000 ;  /* 0x1000000000077882 */ /* 0x000fe20000000000 */
[----:B------:R-:W-:Y:S01]  /*5450*/  @!UP0 UIADD3 UR10, UPT, UPT, UR42, 0xc0, URZ ;  /* 0x000000c02a0a8890 */ /* 0x000fe2000fffe0ff */
[----:B------:R-:W-:Y:S01]  /*5460*/  VIADD R14, R14, 0x1 ;  /* 0x000000010e0e7836 */ /* 0x000fe20000000000 */
[----:B------:R-:W-:Y:S01]  /*5470*/  @!UP0 UIADD3 UR8, UPT, UPT, UR21, 0x4400, URZ ;  /* 0x0000440015088890 */ /* 0x000fe2000fffe0ff */
[----:B------:R-:W-:Y:S01]  /*5480*/  VOTEU.ALL UP0, P1 ;  /* 0x0000000000ff7886 */ /* 0x000fe20000800000 */
[----:B------:R-:W-:Y:S01]  /*5490*/  UMOV UR9, UR25 ;  /* 0x0000001900097c82 */ /* 0x000fe20008000000 */
[----:B------:R-:W-:Y:S02]  /*54a0*/  UMOV UR11, UR43 ;  /* 0x0000002b000b7c82 */ /* 0x000fe40008000000 */
[----:B------:R-:W-:Y:S01]  /*54b0*/  IMAD.U32 R18, RZ, RZ, UR5 ;  /* 0x00000005ff127e24 */ /* 0x000fe2000f8e00ff */
[----:B------:R-:W-:Y:S01]  /*54c0*/  UMOV UR12, UR36 ;  /* 0x00000024000c7c82 */ /* 0x000fe20008000000 */
[----:B------:R-:W-:Y:S03]  /*54d0*/  IMAD.U32 R19, RZ, RZ, UR4 ;  /* 0x00000004ff137e24 */ /* 0x000fe6000f8e00ff */
        /* <DEDUP_REMOVED lines=8> */
.L_x_218:
[----:B------:R-:W-:Y:S01]  /*5560*/  @!P1 IADD3 R6, P0, PT, R16, 0x580, RZ ;  /* 0x0000058010069810 */ /* 0x000fe20007f1e0ff */
[----:B------:R-:W-:Y:S01]  /*5570*/  VOTEU.ALL UP0, P1 ;  /* 0x0000000000ff7886 */ /* 0x000fe20000800000 */
[----:B------:R-:W-:Y:S01]  /*5580*/  UMOV UR6, 0x0 ;  /* 0x0000000000067882 */ /* 0x000fe20000000000 */
[----:B------:R-:W-:Y:S01]  /*5590*/  UMOV UR7, 0x10000000 ;  /* 0x1000000000077882 */ /* 0x000fe20000000000 */
[----:B------:R-:W-:Y:S01]  /*55a0*/  @!P1 R2UR UR5, R6 ;  /* 0x00000000060592ca */ /* 0x000fe200000e0000 */
[----:B--2---:R-:W-:Y:S01]  /*55b0*/  @!P1 IMAD.X R0, RZ, RZ, R17, P0 ;  /* 0x000000ffff009224 */ /* 0x004fe200000e0611 */
[----:B------:R-:W-:Y:S01]  /*55c0*/  @!UP0 UIADD3 UR10, UPT, UPT, UR42, 0xe0, URZ ;  /* 0x000000e02a0a8890 */ /* 0x000fe2000fffe0ff */
[----:B------:R-:W-:Y:S01]  /*55d0*/  R2UR UR18, R66 ;  /* 0x00000000421272ca */ /* 0x000fe200000e0000 */
[----:B------:R-:W-:Y:S01]  /*55e0*/  @!UP0 UIADD3 UR8, UPT, UPT, UR21, 0x6400, URZ ;  /* 0x0000640015088890 */ /* 0x000fe2000fffe0ff */
[----:B------:R-:W-:Y:S01]  /*55f0*/  R2UR UR16, R67 ;  /* 0x00000000431072ca */ /* 0x000fe200000e0000 */
[----:B------:R-:W-:Y:S01]  /*5600*/  VOTEU.ALL UP0, P1 ;  /* 0x0000000000ff7886 */ /* 0x000fe20000800000 */
[----:B------:R-:W-:Y:S01]  /*5610*/  @!P1 R2UR UR4, R0 ;  /* 0x00000000000492ca */ /* 0x000fe200000e0000 */
[----:B------:R-:W-:Y:S01]  /*5620*/  UMOV UR9, UR17 ;  /* 0x0000001100097c82 */ /* 0x000fe20008000000 */
[----:B------:R-:W-:Y:S01]  /*5630*/  UMOV UR11, UR43 ;  /* 0x0000002b000b7c82 */ /* 0x000fe20008000000 */
[----:B------:R-:W-:Y:S01]  /*5640*/  UMOV UR12, UR36 ;  /* 0x00000024000c7c82 */ /* 0x000fe20008000000 */
[C---:B------:R-:W-:Y:S01]  /*5650*/  ISETP.NE.AND P0, PT, R14.reuse, 0x2, PT ;  /* 0x000000020e00780c */ /* 0x040fe20003f05270 */
[----:B------:R-:W-:Y:S01]  /*5660*/  UPLOP3.LUT UP1, UPT, UPT, UPT, UPT, 0x80, 0x8 ;  /* 0x000000000008789c */ /* 0x000fe20003f2f070 */
[----:B------:R-:W-:Y:S01]  /*5670*/  IMAD.U32 R8, RZ, RZ, UR5 ;  /* 0x00000005ff087e24 */ /* 0x000fe2000f8e00ff */
[----:B------:R-:W-:Y:S01]  /*5680*/  UMOV UR36, UR38 ;  /* 0x0000002600247c82 */ /* 0x000fe20008000000 */
[----:B------:R-:W-:Y:S01]  /*5690*/  SEL R0, RZ, 0x1, P0 ;  /* 0x00000001ff007807 */ /* 0x000fe20000000000 */
[----:B------:R-:W-:Y:S01]  /*56a0*/  UIADD3 UR20, UPT, UPT, UR13, UR18, URZ ;  /* 0x000000120d147290 */ /* 0x000fe2000fffe0ff */
[----:B------:R-:W-:Y:S01]  /*56b0*/  SEL R14, R14, RZ, P0 ;  /* 0x000000ff0e0e7207 */ /* 0x000fe20000000000 */
[----:B------:R-:W-:Y:S01]  /*56c0*/  UIADD3 UR16, UPT, UPT, UR14, UR16, URZ ;  /* 0x000000100e107290 */ /* 0x000fe2000fffe0ff */
[----:B------:R-:W-:Y:S01]  /*56d0*/  LOP3.LUT R13, R13, R0, RZ, 0x3c, !PT ;  /* 0x000000000d0d7212 */ /* 0x000fe200078e3cff */
[----:B------:R-:W-:Y:S01]  /*56e0*/  IMAD.U32 R9, RZ, RZ, UR4 ;  /* 0x00000004ff097e24 */ /* 0x000fe2000f8e00ff */
[----:B------:R-:W-:Y:S04]  /*56f0*/  @!P1 R2UR UR4, R8 ;  /* 0x00000000080492ca */ /* 0x000fe800000e0000 */
[----:B------:R-:W-:Y:S11]  /*5700*/  @!P1 R2UR UR5, R9 ;  /* 0x00000000090592ca */ /* 0x000ff600000e0000 */
[----:B------:R-:W-:Y:S02]  /*5710*/  @!UPT UIADD3 URZ, UPT, UPT, URZ, URZ, URZ ;  /* 0x000000fffffff290 */ /* 0x000fe4000fffe0ff */
[----:B------:R2:W-:Y:S01]  /*5720*/  @!UP0 UTMALDG.3D [UR8], [UR4], desc[UR6] ;  /* 0x00000608040085b4 */ /* 0x0005e20008011000 */
[----:B------:R2:W-:Y:S01]  /*5730*/  @!P1 SYNCS.ARRIVE.TRANS64.RED.A0TR RZ, [UR21+0x58], R7 ;  /* 0x00005807ffff99a7 */ /* 0x0005e20008300415 */
[----:B------:R-:W-:Y:S01]  /*5740*/  SYNCS.ARRIVE.TRANS64.RED.A1T0 RZ, [UR29], RZ ;  /* 0x000000ffffff79a7 */ /* 0x000fe2000810041d */
[----:B------:R-:W-:Y:S05]  /*5750*/  BRA.U UP2, `(.L_x_89) ;  /* 0xffffffe902f07547 */ /* 0x000fea000b83ffff */
[----:B------:R-:W3:Y:S02]  /*5760*/  SYNCS.PHASECHK.TRANS64.TRYWAIT P0, [UR21+0x60], R10 ;  /* 0x0000600aff0075a7 */ /* 0x000ee40008001115 */
[----:B---3--:R-:W-:Y:S05]  /*5770*/  @!P0 BRA `(.L_x_90) ;  /* 0x0000005800f88947 */ /* 0x008fea0003800000 */
.L_x_220:
[----:B------:R-:W4:Y:S02]  /*5780*/  SYNCS.PHASECHK.TRANS64.TRYWAIT P0, [UR21+0x68], R10 ;  /* 0x0000680aff0075a7 */ /* 0x000f240008001115 */
[----:B----4-:R-:W-:Y:S05]  /*5790*/  @!P0 BRA `(.L_x_91) ;  /* 0x0000005c00088947 */ /* 0x010fea0003800000 */
.L_x_222:
[----:B------:R-:W4:Y:S01]  /*57a0*/  SYNCS.PHASECHK.TRANS64.TRYWAIT P0, [UR21+0x70], R10 ;  /* 0x0000700aff0075a7 */ /* 0x000f220008001115 */
[----:B------:R-:W-:Y:S01]  /*57b0*/  HFMA2 R0, -RZ, RZ, 0, 5.9604644775390625e-08 ;  /* 0x00000001ff007431 */ /* 0x000fe200000001ff */
[----:B----4-:R-:W-:Y:S06]  /*57c0*/  @!P0 BRA `(.L_x_92) ;  /* 0x0000005c00148947 */ /* 0x010fec0003800000 */
.L_x_224:
[----:B------:R-:W-:Y:S02]  /*57d0*/  MOV R2, UR21 ;  /* 0x0000001500027c02 */ /* 0x000fe40008000f00 */
[----:B---3--:R-:W-:-:S07]  /*57e0*/  SHF.L.U32 R3, R0, 0x1f, RZ ;  /* 0x0000001f00037819 */ /* 0x008fce00000006ff */
.L_x_93:
[----:B---3--:R3:W4:Y:S02]  /*57f0*/  SYNCS.PHASECHK.TRANS64.TRYWAIT P0, [R2+URZ+0x78], R3 ;  /* 0x00007803020075a7 */ /* 0x00872400080011ff */
[----:B----4-:R-:W-:Y:S05]  /*5800*/  @!P0 NANOSLEEP.SYNCS 0x989680 ;  /* 0x009896800000895d */ /* 0x010fea0003900000 */
[----:B------:R-:W4:Y:S02]  /*5810*/  @!P0 SYNCS.PHASECHK.TRANS64 P0, [R2+URZ+0x78], R3 ;  /* 0x00007803020085a7 */ /* 0x000f2400080010ff */
[----:B-12-4-:R-:W-:Y:S05]  /*5820*/  @P0 EXIT ;  /* 0x000000000000094d */ /* 0x016fea0003800000 */
[----:B------:R-:W-:Y:S05]  /*5830*/  BRA `(.L_x_93) ;  /* 0xfffffffc00ec7947 */ /* 0x000fea000383ffff */
.L_x_74:
[----:B------:R-:W-:-:S06]  /*5840*/  UISETP.GE.AND UP0, UPT, UR17, 0x4, UPT ;  /* 0x000000041100788c */ /* 0x000fcc000bf06270 */
[----:B------:R-:W-:-:S13]  /*5850*/  PLOP3.LUT P0, PT, PT, PT, UP0, 0x80, 0x8 ;  /* 0x000000000008781c */ /* 0x000fda0003f0f008 */
[----:B-1----:R-:W-:Y:S05]  /*5860*/  @!P0 EXIT ;  /* 0x000000000000894d */ /* 0x002fea0003800000 */
[----:B------:R-:W1:Y:S08]  /*5870*/  S2UR UR4, SR_CgaCtaId ;  /* 0x00000000000479c3 */ /* 0x000e700000008800 */
[----:B------:R-:W-:Y:S01]  /*5880*/  BAR.SYNC.DEFER_BLOCKING 0x6, 0xa0 ;  /* 0x0182800000007b1d */ /* 0x000fe20000010000 */
[C---:B------:R-:W-:Y:S01]  /*5890*/  IMAD.SHL.U32 R4, R76.reuse, 0x20, RZ ;  /* 0x000000204c047824 */ /* 0x040fe200078e00ff */
[C---:B------:R-:W-:Y:S01]  /*58a0*/  R2P PR, R76.reuse, 0x6 ;  /* 0x000000064c007804 */ /* 0x040fe20000000000 */
[C---:B------:R-:W-:Y:S01]  /*58b0*/  IMAD.SHL.U32 R2, R76.reuse, 0x4, RZ ;  /* 0x000000044c027824 */ /* 0x040fe200078e00ff */
[----:B------:R-:W-:Y:S01]  /*58c0*/  CS2R R72, SRZ ;  /* 0x0000000000487805 */ /* 0x000fe2000001ff00 */
[----:B------:R-:W-:Y:S01]  /*58d0*/  IMAD.U32 R23, R76, 0x10000, RZ ;  /* 0x000100004c177824 */ /* 0x000fe200078e00ff */
[----:B------:R-:W-:-:S02]  /*58e0*/  UMOV UR43, 0x400 ;  /* 0x00000400002b7882 */ /* 0x000fc40000000000 */
[----:B------:R-:W2:Y:S01]  /*58f0*/  LDC.64 R62, c[0x0][0x8b0] ;  /* 0x00022c00ff3e7b82 */ /* 0x000ea20000000a00 */
[----:B------:R-:W-:Y:S01]  /*5900*/  LOP3.LUT R3, R4, 0xe0, RZ, 0xc0, !PT ;  /* 0x000000e004037812 */ /* 0x000fe200078ec0ff */
[----:B------:R-:W-:Y:S01]  /*5910*/  IMAD.SHL.U32 R27, R76, 0x10, RZ ;  /* 0x000000104c1b7824 */ /* 0x000fe200078e00ff */
[----:B------:R-:W-:Y:S01]  /*5920*/  LOP3.LUT R4, R4, 0x100, RZ, 0xc0, !PT ;  /* 0x0000010004047812 */ /* 0x000fe200078ec0ff */
[----:B------:R-:W-:Y:S01]  /*5930*/  IMAD.MOV.U32 R75, RZ, RZ, 0x10 ;  /* 0x00000010ff4b7424 */ /* 0x000fe200078e00ff */
[----:B------:R-:W-:Y:S01]  /*5940*/  LOP3.LUT R2, R3, 0x1c, R2, 0xf8, !PT ;  /* 0x0000001c03027812 */ /* 0x000fe200078ef802 */
[----:B------:R-:W-:Y:S01]  /*5950*/  IMAD.MOV.U32 R74, RZ, RZ, 0x20 ;  /* 0x00000020ff4a7424 */ /* 0x000fe200078e00ff */
[----:B------:R-:W-:Y:S01]  /*5960*/  SHF.R.U32.HI R3, RZ, 0x2, R76 ;  /* 0x00000002ff037819 */ /* 0x000fe2000001164c */
[----:B------:R-:W3:Y:S01]  /*5970*/  LDC.64 R60, c[0x0][0x8a8] ;  /* 0x00022a00ff3c7b82 */ /* 0x000ee20000000a00 */
[----:B------:R-:W-:Y:S01]  /*5980*/  LOP3.LUT R23, R23, 0x600000, RZ, 0xc0, !PT ;  /* 0x0060000017177812 */ /* 0x000fe200078ec0ff */
[----:B------:R-:W-:Y:S01]  /*5990*/  IMAD.MOV.U32 R22, RZ, RZ, RZ ;  /* 0x000000ffff167224 */ /* 0x000fe200078e00ff */
[----:B------:R-:W-:Y:S01]  /*59a0*/  LOP3.LUT R27, R4, 0x600, R27, 0xf8, !PT ;  /* 0x00000600041b7812 */ /* 0x000fe200078ef81b */
[----:B------:R-:W-:Y:S01]  /*59b0*/  IMAD.MOV.U32 R71, RZ, RZ, RZ ;  /* 0x000000ffff477224 */ /* 0x000fe200078e00ff */
[----:B------:R-:W-:Y:S01]  /*59c0*/  LOP3.LUT R2, R2, 0x4, R3, 0x78, !PT ;  /* 0x0000000402027812 */ /* 0x000fe200078e7803 */
[----:B------:R-:W4:Y:S01]  /*59d0*/  LDCU UR62, c[0x0][0x370] ;  /* 0x00006e00ff3e77ac */ /* 0x000f220008000800 */
[----:B------:R-:W-:-:S02]  /*59e0*/  LOP3.LUT R76, R76, 0x60, RZ, 0xc0, !PT ;  /* 0x000000604c4c7812 */ /* 0x000fc400078ec0ff */
[----:B------:R-:W-:Y:S01]  /*59f0*/  LOP3.LUT R27, R27, R2, RZ, 0xfc, !PT ;  /* 0x000000021b1b7212 */ /* 0x000fe200078efcff */
[----:B-1----:R-:W-:Y:S01]  /*5a00*/  ULEA UR43, UR4, UR43, 0x18 ;  /* 0x0000002b042b7291 */ /* 0x002fe2000f8ec0ff */
[----:B------:R-:W-:Y:S01]  /*5a10*/  SEL R75, R75, 0xfffffff0, !P2 ;  /* 0xfffffff04b4b7807 */ /* 0x000fe20005000000 */
[----:B------:R-:W1:Y:S01]  /*5a20*/  LDCU.64 UR4, c[0x0][0x890] ;  /* 0x00011200ff0477ac */ /* 0x000e620008000a00 */
[----:B------:R-:W-:Y:S01]  /*5a30*/  SEL R74, R74, 0xffffffe0, !P1 ;  /* 0xffffffe04a4a7807 */ /* 0x000fe20004800000 */
[----:B------:R-:W2:Y:S05]  /*5a40*/  LDCU.64 UR54, c[0x0][0x348] ;  /* 0x00006900ff3677ac */ /* 0x000eaa0008000a00 */
[----:B------:R-:W4:Y:S01]  /*5a50*/  LDS R0, [UR43+0x140] ;  /* 0x0001402bff007984 */ /* 0x000f220008000800 */
[----:B------:R-:W2:Y:S01]  /*5a60*/  LDCU UR42, c[0x0][0xb0c] ;  /* 0x00016180ff2a77ac */ /* 0x000ea20008000800 */
[----:B------:R-:W2:Y:S01]  /*5a70*/  LDCU UR39, c[0x0][0xb30] ;  /* 0x00016600ff2777ac */ /* 0x000ea20008000800 */
[----:B------:R-:W2:Y:S01]  /*5a80*/  LDCU.64 UR60, c[0x0][0x888] ;  /* 0x00011100ff3c77ac */ /* 0x000ea20008000a00 */
[----:B-1----:R-:W-:Y:S01]  /*5a90*/  IMAD.U32 R78, RZ, RZ, UR4 ;  /* 0x00000004ff4e7e24 */ /* 0x002fe2000f8e00ff */
[----:B------:R-:W-:Y:S01]  /*5aa0*/  UIADD3 UR4, UPT, UPT, UR43, 0x400, URZ ;  /* 0x000004002b047890 */ /* 0x000fe2000fffe0ff */
[----:B------:R-:W-:Y:S01]  /*5ab0*/  IMAD.U32 R77, RZ, RZ, UR5 ;  /* 0x00000005ff4d7e24 */ /* 0x000fe2000f8e00ff */
[----:B------:R-:W1:Y:S04]  /*5ac0*/  LDCU.64 UR40, c[0x0][0xb28] ;  /* 0x00016500ff2877ac */ /* 0x000e680008000a00 */
[----:B------:R-:W-:Y:S01]  /*5ad0*/  IMAD.U32 R69, RZ, RZ, UR4 ;  /* 0x00000004ff457e24 */ /* 0x000fe2000f8e00ff */
[----:B------:R-:W1:Y:S01]  /*5ae0*/  LDCU.128 UR56, c[0x0][0xb10] ;  /* 0x00016200ff3877ac */ /* 0x000e620008000c00 */
[----:B------:R-:W1:Y:S01]  /*5af0*/  LDCU UR53, c[0x0][0x374] ;  /* 0x00006e80ff3577ac */ /* 0x000e620008000800 */
[----:B------:R-:W-:Y:S01]  /*5b00*/  UMOV UR52, URZ ;  /* 0x000000ff00347c82 */ /* 0x000fe20008000000 */
[----:B------:R-:W-:Y:S01]  /*5b10*/  UMOV UR47, URZ ;  /* 0x000000ff002f7c82 */ /* 0x000fe20008000000 */
[----:B-1234-:R-:W-:-:S07]  /*5b20*/  IMAD.IADD R23, R0, 0x1, R23 ;  /* 0x0000000100177824 */ /* 0x01efce00078e0217 */
.L_x_169:
[C---:B------:R-:W-:Y:S02]  /*5b30*/  LEA R3, R71.reuse, UR43, 0x3 ;  /* 0x0000002b47037c11 */ /* 0x040fe4000f8e18ff */
[----:B------:R-:W-:Y:S02]  /*5b40*/  SHF.L.U32 R0, R72, 0x1f, RZ ;  /* 0x0000001f48007819 */ /* 0x000fe400000006ff */
[----:B------:R-:W-:Y:S02]  /*5b50*/  LEA R5, R71, UR43, 0x4 ;  /* 0x0000002b47057c11 */ /* 0x000fe4000f8e20ff */
[----:B-1----:R-:W1:Y:S02]  /*5b60*/  SYNCS.PHASECHK.TRANS64.TRYWAIT P0, [R3+URZ+0x90], R0 ;  /* 0x00009000030075a7 */ /* 0x002e6400080011ff */
[----:B-1----:R-:W-:Y:S05]  /*5b70*/  @!P0 BRA `(.L_x_94) ;  /* 0x0000005800408947 */ /* 0x002fea0003800000 */
.L_x_225:
[----:B------:R-:W2:Y:S01]  /*5b80*/  LDS.128 R4, [R5+0x120] ;  /* 0x0001200005047984 */ /* 0x000ea20000000c00 */
        /* <DEDUP_REMOVED lines=10> */
[----:B------:R-:W-:Y:S01]  /*5c30*/  PLOP3.LUT P0, PT, PT, PT, UP1, 0x80, 0x8 ;  /* 0x000000000008781c */ /* 0x000fe20003f0f018 */
[----:B------:R-:W-:Y:S06]  /*5c40*/  UP2UR UR4, UPR, URZ, 0x2 ;  /* 0x00000002ff047883 */ /* 0x000fec0008000000 */
[----:B------:R-:W-:Y:S06]  /*5c50*/  IMAD.U32 R79, RZ, RZ, UR4 ;  /* 0x00000004ff4f7e24 */ /* 0x000fec000f8e00ff */
[----:B-1----:R-:W-:Y:S02]  /*5c60*/  @P0 SHF.R.U32.HI R0, RZ, 0x10, R5 ;  /* 0x00000010ff000819 */ /* 0x002fe40000011605 */
        /* <DEDUP_REMOVED lines=12> */
[----:B------:R-:W2:Y:S01]  /*5d30*/  LDCU UR12, c[0x0][0xb20] ;  /* 0x00016400ff0c77ac */ /* 0x000ea20008000800 */
[----:B------:R-:W-:Y:S02]  /*5d40*/  UIMAD.WIDE.U32 UR4, UR53, UR59, URZ ;  /* 0x0000003b350472a5 */ /* 0x000fe4000f8e00ff */
[----:B------:R-:W-:Y:S02]  /*5d50*/  UIMAD.WIDE.U32 UR6, UR62, UR56, URZ ;  /* 0x000000383e0672a5 */ /* 0x000fe4000f8e00ff */
[----:B------:R-:W-:Y:S02]  /*5d60*/  UISETP.NE.AND UP0, UPT, UR58, 0x1, UPT ;  /* 0x000000013a00788c */ /* 0x000fe4000bf05270 */
[----:B------:R-:W-:Y:S02]  /*5d70*/  UIMAD.WIDE.U32 UR8, UR37, UR59, URZ ;  /* 0x0000003b250872a5 */ /* 0x000fe4000f8e00ff */
[----:B------:R-:W-:Y:S02]  /*5d80*/  UIMAD.WIDE.U32 UR10, UR38, UR56, URZ ;  /* 0x00000038260a72a5 */ /* 0x000fe4000f8e00ff */
[----:B------:R-:W-:Y:S02]  /*5d90*/  UISETP.NE.AND UP1, UPT, UR42, 0x1, UPT ;  /* 0x000000012a00788c */ /* 0x000fe4000bf25270 */
[----:B------:R-:W-:Y:S01]  /*5da0*/  UISETP.NE.AND UP2, UPT, UR45, 0x1, UPT ;  /* 0x000000012d00788c */ /* 0x000fe2000bf45270 */
[----:B------:R-:W-:Y:S02]  /*5db0*/  UMOV UR4, UR5 ;  /* 0x0000000500047c82 */ /* 0x000fe40008000000 */
[----:B--2---:R-:W-:Y:S03]  /*5dc0*/  USHF.R.U32.HI UR5, URZ, UR12, UR4 ;  /* 0x0000000cff057299 */ /* 0x004fe60008011604 */
[----:B------:R-:W-:Y:S02]  /*5dd0*/  UMOV UR4, UR7 ;  /* 0x0000000700047c82 */ /* 0x000fe40008000000 */
[----:B------:R-:W-:Y:S02]  /*5de0*/  USHF.R.U32.HI UR7, URZ, UR57, UR4 ;  /* 0x00000039ff077299 */ /* 0x000fe40008011604 */
[----:B------:R-:W-:Y:S02]  /*5df0*/  USEL UR4, UR53, UR5, !UP0 ;  /* 0x0000000535047287 */ /* 0x000fe4000c000000 */
[----:B------:R-:W-:Y:S01]  /*5e00*/  USEL UR7, UR62, UR7, !UP1 ;  /* 0x000000073e077287 */ /* 0x000fe2000c800000 */
[----:B------:R-:W-:Y:S01]  /*5e10*/  UMOV UR5, UR9 ;  /* 0x0000000900057c82 */ /* 0x000fe20008000000 */
[----:B------:R-:W-:Y:S02]  /*5e20*/  UIMAD.WIDE.U32 UR8, UR4, UR40, URZ ;  /* 0x00000028040872a5 */ /* 0x000fe4000f8e00ff */
[----:B------:R-:W-:Y:S03]  /*5e30*/  USHF.R.U32.HI UR6, URZ, UR12, UR5 ;  /* 0x0000000cff067299 */ /* 0x000fe60008011605 */
[----:B------:R-:W-:Y:S01]  /*5e40*/  UMOV UR5, UR11 ;  /* 0x0000000b00057c82 */ /* 0x000fe20008000000 */
[----:B------:R-:W-:Y:S02]  /*5e50*/  UIMAD.WIDE.U32 UR10, UR7, UR40, URZ ;  /* 0x00000028070a72a5 */ /* 0x000fe4000f8e00ff */
[----:B------:R-:W-:Y:S02]  /*5e60*/  USHF.R.U32.HI UR12, URZ, UR57, UR5 ;  /* 0x00000039ff0c7299 */ /* 0x000fe40008011605 */
[----:B------:R-:W-:Y:S01]  /*5e70*/  USEL UR6, UR37, UR6, !UP0 ;  /* 0x0000000625067287 */ /* 0x000fe2000c000000 */
[----:B------:R-:W-:Y:S02]  /*5e80*/  UMOV UR5, UR9 ;  /* 0x0000000900057c82 */ /* 0x000fe40008000000 */
[----:B------:R-:W-:Y:S01]  /*5e90*/  UMOV UR10, UR11 ;  /* 0x0000000b000a7c82 */ /* 0x000fe20008000000 */
[----:B------:R-:W-:Y:S02]  /*5ea0*/  @UP2 USHF.R.U32.HI UR4, URZ, UR41, UR5 ;  /* 0x00000029ff042299 */ /* 0x000fe40008011605 */
[----:B------:R-:W-:Y:S02]  /*5eb0*/  @UP2 USHF.R.U32.HI UR7, URZ, UR41, UR10 ;  /* 0x00000029ff072299 */ /* 0x000fe4000801160a */
[----:B------:R-:W-:Y:S02]  /*5ec0*/  UIMAD UR4, UR45, UR4, URZ ;  /* 0x000000042d0472a4 */ /* 0x000fe4000f8e02ff */
        /* <DEDUP_REMOVED lines=8> */
[----:B------:R-:W-:Y:S02]  /*5f50*/  USEL UR11, UR6, UR4, !UP2 ;  /* 0x00000004060b7287 */ /* 0x000fe4000d000000 */
[----:B------:R-:W-:Y:S02]  /*5f60*/  UIADD3 UR8, UPT, UPT, -UR5, URZ, URZ ;  /* 0x000000ff05087290 */ /* 0x000fe4000fffe1ff */
[----:B------:R-:W-:Y:S01]  /*5f70*/  UIADD3 UR10, UPT, UPT, -UR11, URZ, URZ ;  /* 0x000000ff0b0a7290 */ /* 0x000fe2000fffe1ff */
[----:B------:R-:W-:Y:S01]  /*5f80*/  @!UP0 UMOV UR4, UR9 ;  /* 0x0000000900048c82 */ /* 0x000fe20008000000 */
[----:B------:R-:W-:Y:S02]  /*5f90*/  UIADD3 UR9, UPT, UPT, -UR6, URZ, URZ ;  /* 0x000000ff06097290 */ /* 0x000fe4000fffe1ff */
[----:B------:R-:W-:Y:S02]  /*5fa0*/  @!UP0 USHF.R.U32.HI UR4, URZ, UR41, UR4 ;  /* 0x00000029ff048299 */ /* 0x000fe40008011604 */
[----:B------:R-:W-:Y:S02]  /*5fb0*/  UIMAD UR10, UR45, UR10, UR6 ;  /* 0x0000000a2d0a72a4 */ /* 0x000fe4000f8e0206 */
[----:B------:R-:W-:Y:S04]  /*5fc0*/  @!UP0 USEL UR4, UR5, UR4, !UP2 ;  /* 0x0000000405048287 */ /* 0x000fe8000d000000 */
[----:B------:R-:W-:Y:S02]  /*5fd0*/  @!UP0 UIMAD UR10, UR7, UR10, UR4 ;  /* 0x0000000a070a82a4 */ /* 0x000fe4000f8e0204 */
[----:B------:R-:W-:Y:S02]  /*5fe0*/  @!UP0 UIADD3 UR11, UPT, UPT, UR11, -UR4, URZ ;  /* 0x800000040b0b8290 */ /* 0x000fe4000fffe0ff */
[----:B------:R-:W-:Y:S02]  /*5ff0*/  UIMAD UR7, UR42, UR8, UR38 ;  /* 0x000000082a0772a4 */ /* 0x000fe4000f8e0226 */
[----:B------:R-:W-:Y:S02]  /*6000*/  @!UP0 UIMAD UR6, UR11, UR45, UR5 ;  /* 0x0000002d0b0682a4 */ /* 0x000fe4000f8e0205 */
[----:B------:R-:W-:Y:S01]  /*6010*/  UIMAD UR4, UR58, UR9, UR37 ;  /* 0x000000093a0472a4 */ /* 0x000fe2000f8e0225 */
[----:B------:R-:W-:Y:S02]  /*6020*/  @!UP0 UMOV UR5, UR10 ;  /* 0x0000000a00058c82 */ /* 0x000fe40008000000 */
[----:B------:R-:W-:Y:S02]  /*6030*/  UIMAD UR38, UR5, UR42, UR7 ;  /* 0x0000002a052672a4 */ /* 0x000fe4000f8e0207 */
[----:B------:R-:W-:Y:S11]  /*6040*/  UIMAD UR37, UR6, UR58, UR4 ;  /* 0x0000003a062572a4 */ /* 0x000ff6000f8e0204 */
[----:B------:R-:W-:Y:S01]  /*6050*/  @!UPT UIADD3 URZ, UPT, UPT, URZ, URZ, URZ ;  /* 0x000000fffffff290 */ /* 0x000fe2000fffe0ff */
.L_x_95:
[----:B------:R-:W-:Y:S01]  /*6060*/  UISETP.NE.AND UP0, UPT, UR39, 0x1, UPT ;  /* 0x000000012700788c */ /* 0x000fe2000bf05270 */
[----:B------:R-:W-:Y:S01]  /*6070*/  LOP3.LUT P0, RZ, R69, 0x3f0, RZ, 0xc0, !PT ;  /* 0x000003f045ff7812 */ /* 0x000fe2000780c0ff */
[----:B------:R-:W-:Y:S01]  /*6080*/  USHF.L.U32 UR50, UR16, 0x6, URZ ;  /* 0x0000000610327899 */ /* 0x000fe200080006ff */
[----:B------:R-:W-:Y:S01]  /*6090*/  BSSY.RECONVERGENT B6, `(.L_x_96) ;  /* 0x0000034000067945 */ /* 0x000fe20003800200 */
[----:B------:R-:W-:Y:S01]  /*60a0*/  USHF.L.U32 UR49, UR20, 0x8, URZ ;  /* 0x0000000814317899 */ /* 0x000fe200080006ff */
[----:B------:R-:W-:Y:S06]  /*60b0*/  IADD3 R71, PT, PT, R71, 0x1, RZ ;  /* 0x0000000147477810 */ /* 0x000fec0007ffe0ff */
[----:B------:R-:W2:Y:S01]  /*60c0*/  @!UP0 LDCU.128 UR12, c[0x0][0xb10] ;  /* 0x00016200ff0c87ac */ /* 0x000ea20008000c00 */
[----:B------:R-:W3:Y:S01]  /*60d0*/  @!UP0 LDCU UR5, c[0x0][0xb0c] ;  /* 0x00016180ff0587ac */ /* 0x000ee20008000800 */
[----:B------:R-:W4:Y:S01]  /*60e0*/  @!UP0 LDCU UR10, c[0x0][0xb20] ;  /* 0x00016400ff0a87ac */ /* 0x000f220008000800 */
[----:B--2---:R-:W-:Y:S02]  /*60f0*/  UIMAD.WIDE.U32 UR8, UR38, UR12, URZ ;  /* 0x0000000c260872a5 */ /* 0x004fe4000f8e00ff */
[----:B------:R-:W-:Y:S02]  /*6100*/  UIMAD.WIDE.U32 UR6, UR37, UR15, URZ ;  /* 0x0000000f250672a5 */ /* 0x000fe4000f8e00ff */
[----:B------:R-:W-:Y:S03]  /*6110*/  @!UP0 UISETP.NE.AND UP1, UPT, UR14, 0x1, UPT ;  /* 0x000000010e00888c */ /* 0x000fe6000bf25270 */
[----:B------:R-:W-:Y:S01]  /*6120*/  @!UP0 UMOV UR4, UR9 ;  /* 0x0000000900048c82 */ /* 0x000fe20008000000 */
[----:B---3--:R-:W-:Y:S02]  /*6130*/  @!UP0 UISETP.NE.AND UP2, UPT, UR5, 0x1, UPT ;  /* 0x000000010500888c */ /* 0x008fe4000bf45270 */
[----:B------:R-:W-:Y:S01]  /*6140*/  @!UP0 USHF.R.U32.HI UR4, URZ, UR13, UR4 ;  /* 0x0000000dff048299 */ /* 0x000fe20008011604 */
[----:B------:R-:W-:Y:S02]  /*6150*/  @!UP0 UMOV UR6, UR7 ;  /* 0x0000000700068c82 */ /* 0x000fe40008000000 */
[----:B----4-:R-:W-:Y:S02]  /*6160*/  @!UP0 USHF.R.U32.HI UR6, URZ, UR10, UR6 ;  /* 0x0000000aff068299 */ /* 0x010fe40008011606 */
[----:B------:R-:W-:Y:S02]  /*6170*/  @!UP0 USEL UR7, UR38, UR4, !UP2 ;  /* 0x0000000426078287 */ /* 0x000fe4000d000000 */
[----:B------:R-:W-:Y:S04]  /*6180*/  @!UP0 USEL UR6, UR37, UR6, !UP1 ;  /* 0x0000000625068287 */ /* 0x000fe8000c800000 */
[----:B------:R-:W-:Y:S02]  /*6190*/  @!UP0 UIADD3 UR4, UPT, UPT, -UR7, UR6, URZ ;  /* 0x0000000607048290 */ /* 0x000fe4000fffe1ff */
[----:B------:R-:W-:Y:S02]  /*61a0*/  @!UP0 UIADD3 UR6, UPT, UPT, UR7, -UR6, URZ ;  /* 0x8000000607068290 */ /* 0x000fe4000fffe0ff */
[----:B------:R-:W-:Y:S02]  /*61b0*/  @!UP0 UIMAD UR38, UR4, UR5, UR38 ;  /* 0x00000005042682a4 */ /* 0x000fe4000f8e0226 */
[----:B------:R-:W-:Y:S01]  /*61c0*/  @!UP0 UIMAD UR37, UR6, UR14, UR37 ;  /* 0x0000000e062582a4 */ /* 0x000fe2000f8e0225 */
[----:B------:R-:W-:Y:S11]  /*61d0*/  @!P0 BRA `(.L_x_97) ;  /* 0x00000000007c8947 */ /* 0x000ff60003800000 */
[----:B------:R-:W2:Y:S01]  /*61e0*/  LDCU.64 UR8, c[0x4][0x80] ;  /* 0x01001000ff0877ac */ /* 0x000ea20008000a00 */
[----:B------:R-:W-:Y:S01]  /*61f0*/  MOV R2, 0x0 ;  /* 0x0000000000027802 */ /* 0x000fe20000000f00 */
[----:B------:R-:W-:Y:S02]  /*6200*/  HFMA2 R12, -RZ, RZ, 0, 5.9604644775390625e-08 ;  /* 0x00000001ff0c7431 */ /* 0x000fe400000001ff */
[----:B------:R-:W-:Y:S01]  /*6210*/  IMAD.MOV.U32 R8, RZ, RZ, 0x70 ;  /* 0x00000070ff087424 */ /* 0x000fe200078e00ff */
[----:B------:R3:W4:Y:S01]  /*6220*/  LDC.64 R14, c[0x4][R2] ;  /* 0x01000000020e7b82 */ /* 0x0007220000000a00 */
[----:B------:R-:W1:Y:S01]  /*6230*/  LDCU.64 UR6, c[0x4][0x88] ;  /* 0x01001100ff0677ac */ /* 0x000e620008000a00 */
[----:B------:R-:W-:Y:S01]  /*6240*/  IMAD.MOV.U32 R13, RZ, RZ, RZ ;  /* 0x000000ffff0d7224 */ /* 0x000fe200078e00ff */
[----:B------:R-:W1:Y:S01]  /*6250*/  LDCU.64 UR4, c[0x4][0x8] ;  /* 0x01000100ff0477ac */ /* 0x000e620008000a00 */
[----:B--2---:R-:W-:Y:S01]  /*6260*/  MOV R5, UR9 ;  /* 0x0000000900057c02 */ /* 0x004fe20008000f00 */
[----:B------:R-:W-:Y:S01]  /*6270*/  IMAD.U32 R4, RZ, RZ, UR8 ;  /* 0x00000008ff047e24 */ /* 0x000fe2000f8e00ff */
[----:B-1----:R-:W-:Y:S01]  /*6280*/  MOV R7, UR7 ;  /* 0x0000000700077c02 */ /* 0x002fe20008000f00 */
[----:B------:R-:W-:Y:S01]  /*6290*/  IMAD.U32 R6, RZ, RZ, UR6 ;  /* 0x00000006ff067e24 */ /* 0x000fe2000f8e00ff */
[----:B------:R-:W-:Y:S01]  /*62a0*/  MOV R11, UR5 ;  /* 0x00000005000b7c02 */ /* 0x000fe20008000f00 */
[----:B------:R-:W-:Y:S02]  /*62b0*/  IMAD.U32 R10, RZ, RZ, UR4 ;  /* 0x00000004ff0a7e24 */ /* 0x000fe4000f8e00ff */
[----:B------:R-:W-:Y:S07]  /*62c0*/  LEPC R20, `(.L_x_98) ;  /* 0x000000001014794e */ /* 0x000fee0000000000 */
[----:B---345:R-:W-:Y:S05]  /*62d0*/  CALL.ABS.NOINC R14 ;  /* 0x000000000e007343 */ /* 0x038fea0003c00000 */
.L_x_98:
[----:B------:R-:W1:Y:S01]  /*62e0*/  LDCU.64 UR8, c[0x4][0x80] ;  /* 0x01001000ff0877ac */ /* 0x000e620008000a00 */
[----:B------:R-:W2:Y:S01]  /*62f0*/  LDC.64 R2, c[0x4][R2] ;  /* 0x0100000002027b82 */ /* 0x000ea20000000a00 */
[----:B------:R-:W-:Y:S02]  /*6300*/  HFMA2 R12, -RZ, RZ, 0, 5.9604644775390625e-08 ;  /* 0x00000001ff0c7431 */ /* 0x000fe400000001ff */
[----:B------:R-:W-:Y:S02]  /*6310*/  IMAD.MOV.U32 R8, RZ, RZ, 0x70 ;  /* 0x00000070ff087424 */ /* 0x000fe400078e00ff */
[----:B------:R-:W-:Y:S01]  /*6320*/  IMAD.MOV.U32 R13, RZ, RZ, RZ ;  /* 0x000000ffff0d7224 */ /* 0x000fe200078e00ff */
[----:B------:R-:W3:Y:S01]  /*6330*/  LDCU.64 UR6, c[0x4][0x88] ;  /* 0x01001100ff0677ac */ /* 0x000ee20008000a00 */
[----:B------:R-:W4:Y:S01]  /*6340*/  LDCU.64 UR4, c[0x4][0x8] ;  /* 0x01000100ff0477ac */ /* 0x000f220008000a00 */
[----:B-1----:R-:W-:Y:S02]  /*6350*/  MOV R4, UR8 ;  /* 0x0000000800047c02 */ /* 0x002fe40008000f00 */
[----:B------:R-:W-:Y:S02]  /*6360*/  MOV R5, UR9 ;  /* 0x0000000900057c02 */ /* 0x000fe40008000f00 */
[----:B---3--:R-:W-:Y:S01]  /*6370*/  MOV R7, UR7 ;  /* 0x0000000700077c02 */ /* 0x008fe20008000f00 */
[----:B------:R-:W-:Y:S01]  /*6380*/  IMAD.U32 R6, RZ, RZ, UR6 ;  /* 0x00000006ff067e24 */ /* 0x000fe2000f8e00ff */
[----:B----4-:R-:W-:Y:S01]  /*6390*/  MOV R11, UR5 ;  /* 0x00000005000b7c02 */ /* 0x010fe20008000f00 */
[----:B------:R-:W-:Y:S02]  /*63a0*/  IMAD.U32 R10, RZ, RZ, UR4 ;  /* 0x00000004ff0a7e24 */ /* 0x000fe4000f8e00ff */
[----:B------:R-:W-:Y:S07]  /*63b0*/  LEPC R20, `(.L_x_97) ;  /* 0x000000001014794e */ /* 0x000fee0000000000 */
[----:B--2---:R-:W-:Y:S05]  /*63c0*/  CALL.ABS.NOINC R2 ;  /* 0x0000000002007343 */ /* 0x004fea0003c00000 */
.L_x_97:
[----:B------:R-:W-:Y:S05]  /*63d0*/  BSYNC.RECONVERGENT B6 ;  /* 0x0000000000067941 */ /* 0x000fea0003800200 */
.L_x_96:
[----:B------:R-:W-:Y:S02]  /*63e0*/  R2UR UR6, R68 ;  /* 0x00000000440672ca */ /* 0x000fe400000e0000 */
[----:B------:R-:W-:Y:S02]  /*63f0*/  R2UR UR5, R78 ;  /* 0x000000004e0572ca */ /* 0x000fe400000e0000 */
[----:B------:R-:W-:Y:S02]  /*6400*/  R2UR UR4, R77 ;  /* 0x000000004d0472ca */ /* 0x000fe400000e0000 */
[----:B------:R-:W-:Y:S02]  /*6410*/  ISETP.NE.U32.AND P4, PT, R62, RZ, PT ;  /* 0x000000ff3e00720c */ /* 0x000fe40003f85070 */
[----:B------:R-:W-:Y:S02]  /*6420*/  ISETP.NE.U32.AND P2, PT, RZ, UR60, PT ;  /* 0x0000003cff007c0c */ /* 0x000fe4000bf45070 */
[----:B------:R-:W-:Y:S02]  /*6430*/  ISETP.NE.AND.EX P4, PT, R63, RZ, PT, P4 ;  /* 0x000000ff3f00720c */ /* 0x000fe40003f85340 */
[----:B------:R-:W-:Y:S01]  /*6440*/  ISETP.NE.AND.EX P2, PT, RZ, UR61, PT, P2 ;  /* 0x0000003dff007c0c */ /* 0x000fe2000bf45320 */
[----:B------:R-:W-:Y:S02]  /*6450*/  UISETP.NE.AND UP2, UPT, UR6, URZ, UPT ;  /* 0x000000ff0600728c */ /* 0x000fe4000bf45270 */
[----:B------:R-:W-:Y:S04]  /*6460*/  UISETP.NE.U32.AND UP0, UPT, UR5, URZ, UPT ;  /* 0x000000ff0500728c */ /* 0x000fe8000bf05070 */
[----:B------:R-:W-:Y:S01]  /*6470*/  UISETP.NE.AND.EX UP1, UPT, UR4, URZ, UPT, UP0 ;  /* 0x000000ff0400728c */ /* 0x000fe2000bf25300 */
[----:B------:R-:W-:Y:S01]  /*6480*/  PLOP3.LUT P1, PT, PT, PT, UP2, 0x80, 0x8 ;  /* 0x000000000008781c */ /* 0x000fe20003f2f028 */
[----:B------:R-:W-:Y:S03]  /*6490*/  UPLOP3.LUT UP0, UPT, UPT, UPT, UPT, 0x40, 0x4 ;  /* 0x000000000004789c */ /* 0x000fe60003f0e870 */
[----:B------:R-:W-:Y:S06]  /*64a0*/  @UP2 UPLOP3.LUT UP0, UPT, UPT, UPT, UP1, 0x80, 0x8 ;  /* 0x000000000008289c */ /* 0x000fec0003f0f010 */
[----:B------:R-:W-:Y:S01]  /*64b0*/  PLOP3.LUT P0, PT, PT, PT, UP0, 0x80, 0x8 ;  /* 0x000000000008781c */ /* 0x000fe20003f0f008 */
[----:B------:R-:W-:Y:S01]  /*64c0*/  @!UPT UIADD3 URZ, UPT, UPT, URZ, URZ, URZ ;  /* 0x000000fffffff290 */ /* 0x000fe2000fffe0ff */
[----:B------:R-:W-:Y:S11]  /*64d0*/  BRA.U !UP1, `(.L_x_99) ;  /* 0x0000000109407547 */ /* 0x000ff6000b800000 */
[----:B------:R-:W-:Y:S01]  /*64e0*/  UISETP.NE.U32.AND UP0, UPT, UR60, URZ, UPT ;  /* 0x000000ff3c00728c */ /* 0x000fe2000bf05070 */
[----:B------:R-:W-:Y:S01]  /*64f0*/  R2UR UR6, R78 ;  /* 0x000000004e0672ca */ /* 0x000fe200000e0000 */
[----:B------:R-:W2:Y:S01]  /*6500*/  LDCU.64 UR8, c[0x0][0x358] ;  /* 0x00006b00ff0877ac */ /* 0x000ea20008000a00 */
[----:B------:R-:W-:Y:S02]  /*6510*/  HFMA2 R64, -RZ, RZ, 0, 5.9604644775390625e-08 ;  /* 0x00000001ff407431 */ /* 0x000fe400000001ff */
[----:B-1----:R-:W-:Y:S01]  /*6520*/  IMAD.MOV.U32 R0, RZ, RZ, 0x1 ;  /* 0x00000001ff007424 */ /* 0x002fe200078e00ff */
[----:B------:R-:W-:Y:S06]  /*6530*/  UISETP.NE.AND.EX UP0, UPT, UR61, URZ, UPT, UP0 ;  /* 0x000000ff3d00728c */ /* 0x000fec000bf05300 */
[----:B------:R-:W-:Y:S05]  /*6540*/  PLOP3.LUT P3, PT, PT, PT, UP0, 0x80, 0x8 ;  /* 0x000000000008781c */ /* 0x000fea0003f6f008 */
[----:B------:R-:W1:Y:S01]  /*6550*/  @UP0 LDCU.64 UR4, c[0x0][0x888] ;  /* 0x00011100ff0407ac */ /* 0x000e620008000a00 */
[----:B------:R-:W-:Y:S07]  /*6560*/  @UP0 UIMAD UR6, UR36, UR6, URZ ;  /* 0x00000006240602a4 */ /* 0x000fee000f8e02ff */
[----:B------:R-:W-:Y:S01]  /*6570*/  @!P3 PRMT R64, R0, 0x7610, R64 ;  /* 0x000076100040b816 */ /* 0x000fe20000000040 */
[----:B-1----:R-:W-:Y:S06]  /*6580*/  @UP0 UIMAD.WIDE UR4, UR6, 0x4, UR4 ;  /* 0x00000004060408a5 */ /* 0x002fec000f8e0204 */
[----:B------:R-:W-:Y:S02]  /*6590*/  IMAD.U32 R2, RZ, RZ, UR4 ;  /* 0x00000004ff027e24 */ /* 0x000fe4000f8e00ff */
[----:B------:R-:W-:Y:S03]  /*65a0*/  IMAD.U32 R3, RZ, RZ, UR5 ;  /* 0x00000005ff037e24 */ /* 0x000fe6000f8e00ff */
[----:B------:R-:W1:Y:S02]  /*65b0*/  @!UP0 LDCU UR4, c[0x0][0x880] ;  /* 0x00011000ff0487ac */ /* 0x000e640008000800 */
[----:B--2--5:R2:W5:Y:S02]  /*65c0*/  @P3 LDG.E R26, desc[UR8][R2.64] ;  /* 0x00000008021a3981 */ /* 0x024564000c1e1900 */
[----:B-12---:R-:W-:Y:S02]  /*65d0*/  @!P3 MOV R26, UR4 ;  /* 0x00000004001abc02 */ /* 0x006fe40008000f00 */
.L_x_99:
[----:B------:R-:W-:Y:S05]  /*65e0*/  @!P4 BRA `(.L_x_100) ;  /* 0x000000000024c947 */ /* 0x000fea0003800000 */
[----:B------:R-:W-:Y:S01]  /*65f0*/  ISETP.NE.U32.AND P3, PT, R60, RZ, PT ;  /* 0x000000ff3c00720c */ /* 0x000fe20003f65070 */
[----:B------:R-:W2:Y:S03]  /*6600*/  LDCU.64 UR4, c[0x0][0x358] ;  /* 0x00006b00ff0477ac */ /* 0x000ea60008000a00 */
[----:B------:R-:W-:Y:S11]  /*6610*/  ISETP.NE.AND.EX P3, PT, R61, RZ, PT, P3 ;  /* 0x000000ff3d00720c */ /* 0x000ff60003f65330 */
[----:B------:R-:W-:Y:S02]  /*6620*/  @!UPT UIADD3 URZ, UPT, UPT, URZ, URZ, URZ ;  /* 0x000000fffffff290 */ /* 0x000fe4000fffe0ff */
[----:B------:R-:W3:Y:S01]  /*6630*/  @P3 LDC.64 R2, c[0x0][0x8a8] ;  /* 0x00022a00ff023b82 */ /* 0x000ee20000000a00 */
[----:B-1----:R-:W-:Y:S04]  /*6640*/  @P3 IMAD R0, R62, UR36, RZ ;  /* 0x000000243e003c24 */ /* 0x002fe8000f8e02ff */
[----:B---3--:R-:W-:Y:S05]  /*6650*/  @P3 IMAD.WIDE R2, R0, 0x4, R2 ;  /* 0x0000000400023825 */ /* 0x008fea00078e0202 */
[----:B--2--5:R2:W5:Y:S02]  /*6660*/  @P3 LDG.E R24, desc[UR4][R2.64] ;  /* 0x0000000402183981 */ /* 0x024564000c1e1900 */
[----:B--2---:R-:W3:Y:S02]  /*6670*/  @!P3 LDC R24, c[0x0][0x8a0] ;  /* 0x00022800ff18bb82 */ /* 0x004ee40000000800 */
.L_x_100:
[----:B-----5:R-:W-:Y:S01]  /*6680*/  FSETP.NEU.AND P3, PT, R26, RZ, PT ;  /* 0x000000ff1a00720b */ /* 0x020fe20003f6d000 */
[----:B------:R-:W-:Y:S01]  /*6690*/  IMAD.SHL.U32 R89, R27, 0x4, RZ ;  /* 0x000000041b597824 */ /* 0x000fe200078e00ff */
[----:B------:R-:W-:Y:S01]  /*66a0*/  SEL R4, RZ, 0xffffffff, P2 ;  /* 0xffffffffff047807 */ /* 0x000fe20001000000 */
[----:B------:R-:W-:Y:S01]  /*66b0*/  BSSY B1, `(.L_x_101) ;  /* 0x0000043000017945 */ /* 0x000fe20003800000 */
[----:B------:R-:W-:Y:S01]  /*66c0*/  @P1 LOP3.LUT P2, RZ, R64, 0xff, RZ, 0xc0, !PT ;  /* 0x000000ff40ff1812 */ /* 0x000fe2000784c0ff */
[----:B------:R-:W-:Y:S01]  /*66d0*/  VIADD R82, R89, UR43 ;  /* 0x0000002b59527c36 */ /* 0x000fe20008000000 */
[----:B------:R-:W-:Y:S01]  /*66e0*/  @P1 SEL R3, RZ, 0xffffffff, P3 ;  /* 0xffffffffff031807 */ /* 0x000fe20001800000 */
[----:B------:R-:W-:Y:S01]  /*66f0*/  IMAD.MOV.U32 R90, RZ, RZ, 0x1 ;  /* 0x00000001ff5a7424 */ /* 0x000fe200078e00ff */
[----:B------:R-:W-:Y:S01]  /*6700*/  LEA R85, R22, UR43, 0x3 ;  /* 0x0000002b16557c11 */ /* 0x000fe2000f8e18ff */
[----:B------:R-:W-:Y:S01]  /*6710*/  IMAD.MOV.U32 R88, RZ, RZ, RZ ;  /* 0x000000ffff587224 */ /* 0x000fe200078e00ff */
[----:B------:R-:W-:Y:S02]  /*6720*/  @P0 SEL R3, R4, R3, !P2 ;  /* 0x0000000304030207 */ /* 0x000fe40005000000 */
[----:B------:R-:W-:Y:S02]  /*6730*/  CS2R R58, SRZ ;  /* 0x00000000003a7805 */ /* 0x000fe4000001ff00 */
[----:B------:R-:W-:Y:S02]  /*6740*/  SHF.L.U32 R2, R73, 0x1f, RZ ;  /* 0x0000001f49027819 */ /* 0x000fe400000006ff */
[----:B------:R-:W-:Y:S02]  /*6750*/  CS2R R56, SRZ ;  /* 0x0000000000387805 */ /* 0x000fe4000001ff00 */
[----:B------:R-:W-:Y:S02]  /*6760*/  @P1 LOP3.LUT R3, R3, 0x1, RZ, 0xc0, !PT ;  /* 0x0000000103031812 */ /* 0x000fe400078ec0ff */
[----:B------:R-:W-:Y:S02]  /*6770*/  CS2R R54, SRZ ;  /* 0x0000000000367805 */ /* 0x000fe4000001ff00 */
[----:B------:R-:W-:Y:S02]  /*6780*/  PLOP3.LUT P2, PT, PT, PT, UP1, 0x80, 0x8 ;  /* 0x000000000008781c */ /* 0x000fe40003f4f018 */
[----:B------:R-:W-:Y:S02]  /*6790*/  CS2R R52, SRZ ;  /* 0x0000000000347805 */ /* 0x000fe4000001ff00 */
[----:B------:R-:W-:Y:S02]  /*67a0*/  ISETP.NE.U32.OR P6, PT, R3, 0x1, !P1 ;  /* 0x000000010300780c */ /* 0x000fe40004fc5470 */
[----:B------:R-:W-:Y:S02]  /*67b0*/  CS2R R50, SRZ ;  /* 0x0000000000327805 */ /* 0x000fe4000001ff00 */
[----:B------:R-:W-:Y:S02]  /*67c0*/  LEA.HI R25, R22, R22, RZ, 0x1 ;  /* 0x0000001616197211 */ /* 0x000fe400078f08ff */
[----:B------:R-:W-:Y:S02]  /*67d0*/  CS2R R48, SRZ ;  /* 0x0000000000307805 */ /* 0x000fe4000001ff00 */
[----:B------:R-:W-:Y:S02]  /*67e0*/  LOP3.LUT P4, R70, R64, 0xff, RZ, 0xc0, !PT ;  /* 0x000000ff40467812 */ /* 0x000fe4000788c0ff */
[----:B------:R-:W-:Y:S02]  /*67f0*/  CS2R R46, SRZ ;  /* 0x00000000002e7805 */ /* 0x000fe4000001ff00 */
[----:B------:R-:W-:Y:S01]  /*6800*/  SEL R3, RZ, 0xffffffff, P3 ;  /* 0xffffffffff037807 */ /* 0x000fe20001800000 */
[C---:B-1----:R-:W-:Y:S01]  /*6810*/  IMAD.SHL.U32 R0, R25.reuse, 0x80, RZ ;  /* 0x0000008019007824 */ /* 0x042fe200078e00ff */
[----:B------:R-:W-:Y:S02]  /*6820*/  LOP3.LUT R25, R25, 0xffe, RZ, 0xc0, !PT ;  /* 0x00000ffe19197812 */ /* 0x000fe400078ec0ff */
[----:B------:R-:W-:Y:S02]  /*6830*/  CS2R R44, SRZ ;  /* 0x00000000002c7805 */ /* 0x000fe4000001ff00 */
[----:B------:R-:W-:Y:S01]  /*6840*/  P2R R80, PR, RZ, 0x40 ;  /* 0x00000040ff507803 */ /* 0x000fe20000000000 */
[----:B------:R-:W-:Y:S01]  /*6850*/  VIADD R28, R82, 0x400 ;  /* 0x00000400521c7836 */ /* 0x000fe20000000000 */
[----:B------:R-:W-:Y:S01]  /*6860*/  @P2 SEL R3, R4, R3, !P4 ;  /* 0x0000000304032207 */ /* 0x000fe20006000000 */
[----:B------:R-:W-:Y:S01]  /*6870*/  IMAD.IADD R25, R22, 0x1, -R25 ;  /* 0x0000000116197824 */ /* 0x000fe200078e0a19 */
[----:B------:R-:W-:Y:S01]  /*6880*/  @P6 SHF.L.U32 R5, RZ, 0x1f, RZ ;  /* 0x0000001fff056819 */ /* 0x000fe200000006ff */
[----:B------:R-:W-:Y:S01]  /*6890*/  IMAD.IADD R81, R74, 0x1, R82 ;  /* 0x000000014a517824 */ /* 0x000fe200078e0252 */
[----:B------:R-:W-:Y:S02]  /*68a0*/  LOP3.LUT R0, R0, 0xffffff00, RZ, 0xc0, !PT ;  /* 0xffffff0000007812 */ /* 0x000fe400078ec0ff */
[----:B------:R-:W1:Y:S01]  /*68b0*/  @P6 SYNCS.PHASECHK.TRANS64.TRYWAIT P1, [UR43+0x40], R5 ;  /* 0x00004005ff0065a7 */ /* 0x000e62000802112b */
[----:B------:R-:W-:Y:S02]  /*68c0*/  LOP3.LUT R3, R3, 0x1, RZ, 0xc0, !PT ;  /* 0x0000000103037812 */ /* 0x000fe400078ec0ff */
[----:B------:R-:W-:Y:S02]  /*68d0*/  IMAD.IADD R0, R23, 0x1, R0 ;  /* 0x0000000117007824 */ /* 0x000fe400078e0200 */
[----:B------:R-:W-:Y:S02]  /*68e0*/  ISETP.NE.U32.AND P5, PT, R3, 0x1, PT ;  /* 0x000000010300780c */ /* 0x000fe40003fa5070 */
[----:B------:R-:W-:Y:S02]  /*68f0*/  IMAD R25, R25, 0x100000, R0 ;  /* 0x0010000019197824 */ /* 0x000fe400078e0200 */
[----:B------:R-:W-:Y:S01]  /*6900*/  P2R R91, PR, RZ, 0x20 ;  /* 0x00000020ff5b7803 */ /* 0x000fe20000000000 */
[----:B------:R2:W4:Y:S01]  /*6910*/  SYNCS.PHASECHK.TRANS64.TRYWAIT P0, [R85+URZ+0xb0], R2 ;  /* 0x0000b002550075a7 */ /* 0x00052200080011ff */
[----:B-1----:R-:W-:Y:S01]  /*6920*/  @P6 SEL R90, RZ, 0x1, !P1 ;  /* 0x00000001ff5a6807 */ /* 0x002fe20004800000 */
[----:B--2---:R-:W-:Y:S06]  /*6930*/  @!P6 BRA `(.L_x_102) ;  /* 0x000000000068e947 */ /* 0x004fec0003800000 */
[C---:B------:R-:W-:Y:S01]  /*6940*/  @P5 IMAD R5, R75.reuse, 0x4, R28 ;  /* 0x000000044b055824 */ /* 0x040fe200078e021c */
[----:B------:R-:W-:Y:S01]  /*6950*/  ISETP.NE.AND P1, PT, R90, RZ, PT ;  /* 0x000000ff5a00720c */ /* 0x000fe20003f25270 */
[----:B------:R-:W-:Y:S01]  /*6960*/  @P5 IMAD R4, R75, 0x4, R82 ;  /* 0x000000044b045824 */ /* 0x000fe200078e0252 */
[----:B------:R-:W-:Y:S01]  /*6970*/  BSSY B0, `(.L_x_103) ;  /* 0x000000e000007945 */ /* 0x000fe20003800000 */
[----:B------:R-:W-:Y:S01]  /*6980*/  IMAD.MOV.U32 R58, RZ, RZ, RZ ;  /* 0x000000ffff3a7224 */ /* 0x000fe200078e00ff */
[----:B------:R-:W-:Y:S01]  /*6990*/  CS2R R54, SRZ ;  /* 0x0000000000367805 */ /* 0x000fe2000001ff00 */
[----:B------:R-:W-:Y:S01]  /*69a0*/  @P5 IMAD.IADD R5, R74, 0x1, R5 ;  /* 0x000000014a055824 */ /* 0x000fe200078e0205 */
[----:B------:R-:W-:Y:S02]  /*69b0*/  CS2R R52, SRZ ;  /* 0x0000000000347805 */ /* 0x000fe4000001ff00 */
[----:B------:R-:W-:Y:S02]  /*69c0*/  CS2R R56, SRZ ;  /* 0x0000000000387805 */ /* 0x000fe4000001ff00 */
[----:B------:R-:W-:Y:S02]  /*69d0*/  CS2R R46, SRZ ;  /* 0x00000000002e7805 */ /* 0x000fe4000001ff00 */
[----:B------:R-:W-:Y:S02]  /*69e0*/  CS2R R44, SRZ ;  /* 0x00000000002c7805 */ /* 0x000fe4000001ff00 */
[----:B------:R-:W-:Y:S02]  /*69f0*/  CS2R R50, SRZ ;  /* 0x0000000000327805 */ /* 0x000fe4000001ff00 */
[----:B------:R-:W-:Y:S01]  /*6a00*/  CS2R R48, SRZ ;  /* 0x0000000000307805 */ /* 0x000fe2000001ff00 */
[----:B------:R-:W-:Y:S06]  /*6a10*/  @P1 BRA `(.L_x_104) ;  /* 0x00000000000c1947 */ /* 0x000fec0003800000 */
[----:B------:R-:W-:Y:S04]  /*6a20*/  SHF.L.U32 R3, RZ, 0x1f, RZ ;  /* 0x0000001fff037819 */ /* 0x000fe800000006ff */
[----:B------:R-:W1:Y:S02]  /*6a30*/  SYNCS.PHASECHK.TRANS64.TRYWAIT P1, [UR43+0x40], R3 ;  /* 0x00004003ff0075a7 */ /* 0x000e64000802112b */
[----:B-1----:R-:W-:Y:S05]  /*6a40*/  @!P1 BRA `(.L_x_105) ;  /* 0x0000004800a09947 */ /* 0x002fea0003800000 */
.L_x_104:
[----:B------:R-:W-:Y:S05]  /*6a50*/  BSYNC B0 ;  /* 0x0000000000007941 */ /* 0x000fea0003800000 */
.L_x_103:
[----:B------:R-:W-:Y:S01]  /*6a60*/  ISETP.NE.AND P1, PT, R91, RZ, PT ;  /* 0x000000ff5b00720c */ /* 0x000fe20003f25270 */
[----:B------:R-:W-:Y:S11]  /*6a70*/  HFMA2 R88, -RZ, RZ, 0, 5.9604644775390625e-08 ;  /* 0x00000001ff587431 */ /* 0x000ff600000001ff */
[----:B------:R-:W-:Y:S01]  /*6a80*/  @!UPT UIADD3 URZ, UPT, UPT, URZ, URZ, URZ ;  /* 0x000000fffffff290 */ /* 0x000fe2000fffe0ff */
[----:B------:R-:W-:Y:S05]  /*6a90*/  @P1 WARPSYNC.ALL ;  /* 0x0000000000001948 */ /* 0x000fea0003800000 */
[----:B------:R2:W1:Y:S04]  /*6aa0*/  @P1 LDSM.16.M88.4 R52, [R4+0x400] ;  /* 0x000400000434183b */ /* 0x0004680000000200 */
[----:B------:R2:W1:Y:S04]  /*6ab0*/  @P1 LDSM.16.M88.4 R56, [R5] ;  /* 0x000000000538183b */ /* 0x0004680000000200 */
[----:B------:R2:W1:Y:S04]  /*6ac0*/  @P1 LDSM.16.M88.4 R44, [R89+UR43+0x400] ;  /* 0x0004002b592c183b */ /* 0x0004680008000200 */
[----:B------:R2:W1:Y:S02]  /*6ad0*/  @P1 LDSM.16.M88.4 R48, [R81+0x400] ;  /* 0x000400005130183b */ /* 0x0004640000000200 */
.L_x_102:
[----:B------:R-:W-:Y:S05]  /*6ae0*/  BSYNC B1 ;  /* 0x0000000000017941 */ /* 0x000fea0003800000 */
.L_x_101:
[----:B-1----:R-:W-:Y:S04]  /*6af0*/  SHF.R.U32.HI R0, RZ, 0x15, R25 ;  /* 0x00000015ff007819 */ /* 0x002fe80000011619 */
[----:B------:R-:W-:Y:S01]  /*6b00*/  LOP3.LUT P1, RZ, R0, 0x3, R65, 0x48, !PT ;  /* 0x0000000300ff7812 */ /* 0x000fe20007824841 */
[----:B------:R-:W-:Y:S01]  /*6b10*/  @!UPT UIADD3 URZ, UPT, UPT, URZ, URZ, URZ ;  /* 0x000000fffffff290 */ /* 0x000fe2000fffe0ff */
[----:B----4-:R-:W-:Y:S11]  /*6b20*/  @P0 BRA `(.L_x_106) ;  /* 0x0000000000080947 */ /* 0x010ff60003800000 */
[----:B------:R-:W1:Y:S02]  /*6b30*/  SYNCS.PHASECHK.TRANS64.TRYWAIT P0, [R85+URZ+0xb0], R2 ;  /* 0x0000b002550075a7 */ /* 0x000e6400080011ff */
[----:B-1----:R-:W-:Y:S05]  /*6b40*/  @!P0 BRA `(.L_x_107) ;  /* 0x0000004800788947 */ /* 0x002fea0003800000 */
.L_x_106:
[----:B------:R-:W-:Y:S05]  /*6b50*/  @!P1 BRA `(.L_x_108) ;  /* 0x0000000000409947 */ /* 0x000fea0003800000 */
[----:B------:R-:W2:Y:S01]  /*6b60*/  LDCU.64 UR8, c[0x4][0x70] ;  /* 0x01000e00ff0877ac */ /* 0x000ea20008000a00 */
[----:B------:R-:W-:Y:S01]  /*6b70*/  MOV R3, 0x0 ;  /* 0x0000000000037802 */ /* 0x000fe20000000f00 */
[----:B------:R-:W-:Y:S02]  /*6b80*/  HFMA2 R12, -RZ, RZ, 0, 5.9604644775390625e-08 ;  /* 0x00000001ff0c7431 */ /* 0x000fe400000001ff */
[----:B------:R-:W-:Y:S02]  /*6b90*/  IMAD.MOV.U32 R8, RZ, RZ, 0x192 ;  /* 0x00000192ff087424 */ /* 0x000fe400078e00ff */
[----:B------:R-:W-:Y:S01]  /*6ba0*/  IMAD.MOV.U32 R13, RZ, RZ, RZ ;  /* 0x000000ffff0d7224 */ /* 0x000fe200078e00ff */
[----:B------:R-:W4:Y:S01]  /*6bb0*/  LDCU.64 UR6, c[0x4][0x78] ;  /* 0x01000f00ff0677ac */ /* 0x000f220008000a00 */
[----:B-1----:R-:W1:Y:S01]  /*6bc0*/  LDC.64 R2, c[0x4][R3] ;  /* 0x0100000003027b82 */ /* 0x002e620000000a00 */
[----:B------:R-:W5:Y:S01]  /*6bd0*/  LDCU.64 UR4, c[0x4][0x10] ;  /* 0x01000200ff0477ac */ /* 0x000f620008000a00 */
[----:B--2---:R-:W-:Y:S01]  /*6be0*/  MOV R5, UR9 ;  /* 0x0000000900057c02 */ /* 0x004fe20008000f00 */
[----:B------:R-:W-:Y:S01]  /*6bf0*/  IMAD.U32 R4, RZ, RZ, UR8 ;  /* 0x00000008ff047e24 */ /* 0x000fe2000f8e00ff */
[----:B----4-:R-:W-:Y:S01]  /*6c00*/  MOV R7, UR7 ;  /* 0x0000000700077c02 */ /* 0x010fe20008000f00 */
[----:B------:R-:W-:Y:S01]  /*6c10*/  IMAD.U32 R6, RZ, RZ, UR6 ;  /* 0x00000006ff067e24 */ /* 0x000fe2000f8e00ff */
[----:B-----5:R-:W-:Y:S01]  /*6c20*/  MOV R11, UR5 ;  /* 0x00000005000b7c02 */ /* 0x020fe20008000f00 */
[----:B------:R-:W-:Y:S02]  /*6c30*/  IMAD.U32 R10, RZ, RZ, UR4 ;  /* 0x00000004ff0a7e24 */ /* 0x000fe4000f8e00ff */
[----:B------:R-:W-:Y:S07]  /*6c40*/  LEPC R20, `(.L_x_108) ;  /* 0x000000001014794e */ /* 0x000fee0000000000 */
[----:B-1-3--:R-:W-:Y:S05]  /*6c50*/  CALL.ABS.NOINC R2 ;  /* 0x0000000002007343 */ /* 0x00afea0003c00000 */
.L_x_108:
[----:B------:R-:W-:Y:S05]  /*6c60*/  WARPSYNC.ALL ;  /* 0x0000000000007948 */ /* 0x000fea0003800000 */
[----:B------:R-:W-:Y:S01]  /*6c70*/  R2UR UR4, R25 ;  /* 0x00000000190472ca */ /* 0x000fe200000e0000 */
[----:B------:R-:W-:Y:S01]  /*6c80*/  BSSY.RECONVERGENT B0, `(.L_x_109) ;  /* 0x000003c000007945 */ /* 0x000fe20003800200 */
[----:B------:R-:W-:Y:S02]  /*6c90*/  SHF.L.U32 R87, R75, 0x2, RZ ;  /* 0x000000024b577819 */ /* 0x000fe400000006ff */
[----:B------:R-:W-:Y:S02]  /*6ca0*/  ISETP.NE.AND P0, PT, R76, RZ, PT ;  /* 0x000000ff4c00720c */ /* 0x000fe40003f05270 */
[----:B------:R-:W-:Y:S04]  /*6cb0*/  IADD3 R83, PT, PT, R28, R87, RZ ;  /* 0x000000571c537210 */ /* 0x000fe80007ffe0ff */
[----:B------:R-:W-:Y:S03]  /*6cc0*/  IADD3 R84, PT, PT, R74, R83, RZ ;  /* 0x000000534a547210 */ /* 0x000fe60007ffe0ff */
[----:B--2---:R-:W3:Y:S02]  /*6cd0*/  LDTM.16dp128bit.x8 R4, tmem[UR4] ;  /* 0x00000004000479ee */ /* 0x004ee40008180000 */
[C---:B---3--:R-:W-:Y:S01]  /*6ce0*/  FMUL R3, R24.reuse, R4 ;  /* 0x0000000418037220 */ /* 0x048fe20000400000 */
[C---:B------:R-:W-:Y:S01]  /*6cf0*/  FMUL R0, R24.reuse, R5 ;  /* 0x0000000518007220 */ /* 0x040fe20000400000 */
[C---:B------:R-:W-:Y:S01]  /*6d00*/  FMUL R5, R24.reuse, R6 ;  /* 0x0000000618057220 */ /* 0x040fe20000400000 */
[----:B-1----:R-:W-:Y:S01]  /*6d10*/  FMUL R2, R24, R7 ;  /* 0x0000000718027220 */ /* 0x002fe20000400000 */
[----:B------:R-:W-:Y:S01]  /*6d20*/  FFMA R28, R26, R44, R3 ;  /* 0x0000002c1a1c7223 */ /* 0x000fe20000000003 */
[----:B------:R-:W-:Y:S01]  /*6d30*/  FMUL R7, R24, R8 ;  /* 0x0000000818077220 */ /* 0x000fe20000400000 */
        /* <DEDUP_REMOVED lines=9> */
[----:B------:R1:W-:Y:S01]  /*6dd0*/  STSM.16.M88.4 [R82+0x400], R28 ;  /* 0x0004001c52007844 */ /* 0x0003e20000000200 */
        /* <DEDUP_REMOVED lines=14> */
[C---:B------:R-:W-:Y:S01]  /*6ec0*/  FFMA R40, R26.reuse, R56, R15 ;  /* 0x000000381a287223 */ /* 0x040fe2000000000f */
[C---:B------:R-:W-:Y:S01]  /*6ed0*/  FFMA R41, R26.reuse, R57, R12 ;  /* 0x000000391a297223 */ /* 0x040fe2000000000c */
[C---:B------:R-:W-:Y:S01]  /*6ee0*/  FFMA R42, R26.reuse, R58, R17 ;  /* 0x0000003a1a2a7223 */ /* 0x040fe20000000011 */
[----:B------:R1:W-:Y:S01]  /*6ef0*/  STSM.16.M88.4 [R83], R36 ;  /* 0x0000002453007844 */ /* 0x0003e20000000200 */
[----:B------:R-:W-:Y:S05]  /*6f00*/  FFMA R43, R26, R59, R14 ;  /* 0x0000003b1a2b7223 */ /* 0x000fea000000000e */
[----:B------:R1:W-:Y:S01]  /*6f10*/  STSM.16.M88.4 [R84], R40 ;  /* 0x0000002854007844 */ /* 0x0003e20000000200 */
[----:B------:R-:W-:Y:S01]  /*6f20*/  @!PT LDS RZ, [RZ] ;  /* 0x00000000fffff984 */ /* 0x000fe20000000800 */
[----:B------:R-:W-:Y:S01]  /*6f30*/  @!PT LDS RZ, [RZ] ;  /* 0x00000000fffff984 */ /* 0x000fe20000000800 */
[----:B------:R-:W-:Y:S01]  /*6f40*/  @!PT LDS RZ, [RZ] ;  /* 0x00000000fffff984 */ /* 0x000fe20000000800 */
[----:B------:R-:W-:Y:S01]  /*6f50*/  @!PT LDS RZ, [RZ] ;  /* 0x00000000fffff984 */ /* 0x000fe20000000800 */
[----:B------:R2:W-:Y:S06]  /*6f60*/  MEMBAR.ALL.CTA ;  /* 0x0000000000007992 */ /* 0x0005ec0000008000 */
[----:B--2---:R-:W2:Y:S02]  /*6f70*/  FENCE.VIEW.ASYNC.S ;  /* 0x00000000000073c6 */ /* 0x004ea40000000000 */
[----:B--2---:R-:W-:Y:S06]  /*6f80*/  BAR.SYNC.DEFER_BLOCKING 0x1, 0x80 ;  /* 0x0042000000007b1d */ /* 0x004fec0000010000 */
[----:B------:R-:W-:Y:S05]  /*6f90*/  @P0 BRA `(.L_x_110) ;  /* 0x0000000000280947 */ /* 0x000fea0003800000 */
[----:B------:R-:W-:Y:S01]  /*6fa0*/  UIADD3 UR4, UPT, UPT, UR43, 0x400, URZ ;  /* 0x000004002b047890 */ /* 0x000fe2000fffe0ff */
[----:B------:R-:W-:Y:S05]  /*6fb0*/  UMOV UR51, UR36 ;  /* 0x0000002400337c82 */ /* 0x000fea0008000000 */
[----:B------:R-:W-:Y:S01]  /*6fc0*/  MOV R69, UR4 ;  /* 0x0000000400457c02 */ /* 0x000fe20008000f00 */
[----:B------:R-:W-:Y:S03]  /*6fd0*/  UIADD3 UR4, UP0, UPT, UR54, 0x680, URZ ;  /* 0x0000068036047890 */ /* 0x000fe6000ff1e0ff */
[----:B------:R-:W-:Y:S01]  /*6fe0*/  R2UR UR48, R69 ;  /* 0x00000000453072ca */ /* 0x000fe200000e0000 */
[----:B------:R-:W-:Y:S11]  /*6ff0*/  UIADD3.X UR5, UPT, UPT, URZ, UR55, URZ, UP0, !UPT ;  /* 0x00000037ff057290 */ /* 0x000ff600087fe4ff */
[----:B------:R-:W-:Y:S01]  /*7000*/  @!UPT UIADD3 URZ, UPT, UPT, URZ, URZ, URZ ;  /* 0x000000fffffff290 */ /* 0x000fe2000fffe0ff */
[----:B------:R2:W-:Y:S01]  /*7010*/  UTMASTG.3D [UR48], [UR4] ;  /* 0x00000030040073b5 */ /* 0x0005e20008010000 */
[----:B------:R0:W-:Y:S01]  /*7020*/  UTMACMDFLUSH ;  /* 0x00000000000079b7 */ /* 0x0001e20000000000 */
[----:B--2---:R-:W-:Y:S04]  /*7030*/  DEPBAR.LE SB0, 0x1 ;  /* 0x000080400000791a */ /* 0x004fe80000000000 */
.L_x_110:
[----:B------:R-:W-:Y:S05]  /*7040*/  BSYNC.RECONVERGENT B0 ;  /* 0x0000000000007941 */ /* 0x000fea0003800200 */
.L_x_109:
[----:B------:R-:W-:Y:S01]  /*7050*/  BAR.SYNC.DEFER_BLOCKING 0x1, 0x80 ;  /* 0x0042000000007b1d */ /* 0x000fe20000010000 */
[----:B------:R-:W-:Y:S01]  /*7060*/  ISETP.NE.AND P1, PT, R80, RZ, PT ;  /* 0x000000ff5000720c */ /* 0x000fe20003f25270 */
[----:B------:R-:W-:Y:S01]  /*7070*/  UISETP.NE.AND UP0, UPT, UR52, URZ, UPT ;  /* 0x000000ff3400728c */ /* 0x000fe2000bf05270 */
[----:B------:R-:W-:Y:S11]  /*7080*/  LEA R3, R88, UR43, 0x3 ;  /* 0x0000002b58037c11 */ /* 0x000ff6000f8e18ff */
[----:B------:R-:W-:Y:S01]  /*7090*/  @P1 SHF.L.U32 R4, RZ, 0x1f, RZ ;  /* 0x0000001fff041819 */ /* 0x000fe200000006ff */
[----:B------:R-:W-:Y:S06]  /*70a0*/  BRA.U !UP0, `(.L_x_111) ;  /* 0x0000000108247547 */ /* 0x000fec000b800000 */
[----:B------:R-:W2:Y:S01]  /*70b0*/  S2R R0, SR_CgaCtaId ;  /* 0x0000000000007919 */ /* 0x000ea20000008800 */
[----:B------:R-:W-:Y:S01]  /*70c0*/  IMAD.U32 R2, RZ, RZ, UR47 ;  /* 0x0000002fff027e24 */ /* 0x000fe2000f8e00ff */
[----:B------:R-:W-:Y:S04]  /*70d0*/  UIADD3 UR4, UPT, UPT, UR47, 0x1, URZ ;  /* 0x000000012f047890 */ /* 0x000fe8000fffe0ff */
[----:B------:R-:W-:Y:S01]  /*70e0*/  @P1 LEA R2, R2, UR43, 0x3 ;  /* 0x0000002b02021c11 */ /* 0x000fe2000f8e18ff */
[----:B------:R-:W-:Y:S04]  /*70f0*/  UISETP.NE.AND UP0, UPT, UR4, 0x4, UPT ;  /* 0x000000040400788c */ /* 0x000fe8000bf05270 */
[----:B------:R-:W-:Y:S01]  /*7100*/  @P1 VIADD R5, R2, 0x60 ;  /* 0x0000006002051836 */ /* 0x000fe20000000000 */
[----:B------:R-:W-:Y:S04]  /*7110*/  USEL UR47, UR4, URZ, UP0 ;  /* 0x000000ff042f7287 */ /* 0x000fe80008000000 */
[----:B--2---:R-:W-:Y:S04]  /*7120*/  @P1 PRMT R0, R0, 0x654, R5 ;  /* 0x0000065400001816 */ /* 0x004fe80000000005 */
[----:B------:R2:W-:Y:S04]  /*7130*/  @P1 SYNCS.ARRIVE.TRANS64.RED.A1T0 RZ, [R0+URZ], RZ ;  /* 0x000000ff00ff19a7 */ /* 0x0005e800081004ff */
.L_x_111:
[----:B------:R-:W3:Y:S01]  /*7140*/  @P1 SYNCS.PHASECHK.TRANS64.TRYWAIT P0, [R3+URZ+0x40], R4 ;  /* 0x00004004030015a7 */ /* 0x000ee200080011ff */
[----:B------:R-:W-:Y:S01]  /*7150*/  BSSY B1, `(.L_x_112) ;  /* 0x0000017000017945 */ /* 0x000fe20003800000 */
[----:B---3--:R-:W-:Y:S03]  /*7160*/  @P1 SEL R90, RZ, 0x1, !P0 ;  /* 0x00000001ff5a1807 */ /* 0x008fe60004000000 */
[----:B------:R-:W-:Y:S05]  /*7170*/  @!P1 BRA `(.L_x_113) ;  /* 0x0000000000509947 */ /* 0x000fea0003800000 */
[----:B------:R-:W-:Y:S01]  /*7180*/  ISETP.NE.AND P1, PT, R91, RZ, PT ;  /* 0x000000ff5b00720c */ /* 0x000fe20003f25270 */
[----:B------:R-:W-:Y:S01]  /*7190*/  BSSY B0, `(.L_x_114) ;  /* 0x000000a000007945 */ /* 0x000fe20003800000 */
[----:B------:R-:W-:Y:S11]  /*71a0*/  ISETP.NE.AND P0, PT, R90, RZ, PT ;  /* 0x000000ff5a00720c */ /* 0x000ff60003f05270 */
[----:B------:R-:W-:Y:S04]  /*71b0*/  @P1 IMAD R4, R88, 0x2000, R89 ;  /* 0x0000200058041824 */ /* 0x000fe800078e0259 */
[----:B------:R-:W-:Y:S05]  /*71c0*/  @P1 VIADD R2, R4, UR43 ;  /* 0x0000002b04021c36 */ /* 0x000fea0008000000 */
[----:B------:R-:W-:Y:S01]  /*71d0*/  @P1 IADD3 R5, PT, PT, R87, R2, RZ ;  /* 0x0000000257051210 */ /* 0x000fe20007ffe0ff */
[----:B------:R-:W-:Y:S01]  /*71e0*/  @P1 IMAD.IADD R2, R74, 0x1, R2 ;  /* 0x000000014a021824 */ /* 0x000fe200078e0202 */
[----:B------:R-:W-:Y:S06]  /*71f0*/  @P0 BRA `(.L_x_115) ;  /* 0x00000000000c0947 */ /* 0x000fec0003800000 */
[----:B--2---:R-:W-:Y:S04]  /*7200*/  SHF.L.U32 R0, RZ, 0x1f, RZ ;  /* 0x0000001fff007819 */ /* 0x004fe800000006ff */
[----:B------:R-:W2:Y:S02]  /*7210*/  SYNCS.PHASECHK.TRANS64.TRYWAIT P0, [R3+URZ+0x40], R0 ;  /* 0x00004000030075a7 */ /* 0x000ea400080011ff */
[----:B--2---:R-:W-:Y:S05]  /*7220*/  @!P0 BRA `(.L_x_116) ;  /* 0x0000004000d48947 */ /* 0x004fea0003800000 */
.L_x_115:
[----:B------:R-:W-:Y:S05]  /*7230*/  BSYNC B0 ;  /* 0x0000000000007941 */ /* 0x000fea0003800000 */
.L_x_114:
[----:B------:R-:W-:Y:S02]  /*7240*/  ISETP.NE.AND P0, PT, R91, RZ, PT ;  /* 0x000000ff5b00720c */ /* 0x000fe40003f05270 */
[----:B------:R-:W-:Y:S11]  /*7250*/  IADD3 R88, PT, PT, R88, 0x1, RZ ;  /* 0x0000000158587810 */ /* 0x000ff60007ffe0ff */
[----:B--2---:R-:W-:Y:S01]  /*7260*/  @P0 IMAD.IADD R0, R74, 0x1, R5 ;  /* 0x000000014a000824 */ /* 0x004fe200078e0205 */
[----:B------:R-:W-:Y:S05]  /*7270*/  @P0 WARPSYNC.ALL ;  /* 0x0000000000000948 */ /* 0x000fea0003800000 */
[----:B------:R3:W4:Y:S04]  /*7280*/  @P0 LDSM.16.M88.4 R44, [R4+UR43+0x400] ;  /* 0x0004002b042c083b */ /* 0x0007280008000200 */
[----:B------:R3:W2:Y:S04]  /*7290*/  @P0 LDSM.16.M88.4 R48, [R2+0x400] ;  /* 0x000400000230083b */ /* 0x0006a80000000200 */
[----:B------:R3:W1:Y:S04]  /*72a0*/  @P0 LDSM.16.M88.4 R52, [R5+0x400] ;  /* 0x000400000534083b */ /* 0x0006680000000200 */
[----:B------:R3:W1:Y:S02]  /*72b0*/  @P0 LDSM.16.M88.4 R56, [R0+0x400] ;  /* 0x000400000038083b */ /* 0x0006640000000200 */
.L_x_113:
[----:B------:R-:W-:Y:S05]  /*72c0*/  BSYNC B1 ;  /* 0x0000000000017941 */ /* 0x000fea0003800000 */
.L_x_112:
[----:B--23--:R-:W-:Y:S05]  /*72d0*/  VIADD R0, R25, 0x20 ;  /* 0x0000002019007836 */ /* 0x00cfea0000000000 */
[----:B------:R-:W-:Y:S04]  /*72e0*/  SHF.R.U32.HI R0, RZ, 0x15, R0 ;  /* 0x00000015ff007819 */ /* 0x000fe80000011600 */
[----:B------:R-:W-:Y:S11]  /*72f0*/  LOP3.LUT P0, RZ, R0, 0x3, R65, 0x48, !PT ;  /* 0x0000000300ff7812 */ /* 0x000ff60007804841 */
[----:B------:R-:W-:Y:S02]  /*7300*/  @!UPT UIADD3 URZ, UPT, UPT, URZ, URZ, URZ ;  /* 0x000000fffffff290 */ /* 0x000fe4000fffe0ff */
[----:B------:R-:W-:Y:S05]  /*7310*/  @!P0 BRA `(.L_x_117) ;  /* 0x0000000000408947 */ /* 0x000fea0003800000 */
[----:B------:R-:W2:Y:S01]  /*7320*/  LDCU.64 UR8, c[0x4][0x70] ;  /* 0x01000e00ff0877ac */ /* 0x000ea20008000a00 */
[----:B------:R-:W-:Y:S01]  /*7330*/  MOV R3, 0x0 ;  /* 0x0000000000037802 */ /* 0x000fe20000000f00 */
[----:B------:R-:W-:Y:S02]  /*7340*/  HFMA2 R12, -RZ, RZ, 0, 5.9604644775390625e-08 ;  /* 0x00000001ff0c7431 */ /* 0x000fe400000001ff */
[----:B------:R-:W-:Y:S02]  /*7350*/  IMAD.MOV.U32 R8, RZ, RZ, 0x192 ;  /* 0x00000192ff087424 */ /* 0x000fe400078e00ff */
[----:B------:R-:W-:Y:S01]  /*7360*/  IMAD.MOV.U32 R13, RZ, RZ, RZ ;  /* 0x000000ffff0d7224 */ /* 0x000fe200078e00ff */
[----:B------:R-:W3:Y:S01]  /*7370*/  LDCU.64 UR6, c[0x4][0x78] ;  /* 0x01000f00ff0677ac */ /* 0x000ee20008000a00 */
[----:B------:R-:W1:Y:S01]  /*7380*/  LDC.64 R2, c[0x4][R3] ;  /* 0x0100000003027b82 */ /* 0x000e620000000a00 */
[----:B------:R-:W5:Y:S01]  /*7390*/  LDCU.64 UR4, c[0x4][0x10] ;  /* 0x01000200ff0477ac */ /* 0x000f620008000a00 */
[----:B--2---:R-:W-:Y:S01]  /*73a0*/  MOV R5, UR9 ;  /* 0x0000000900057c02 */ /* 0x004fe20008000f00 */
[----:B------:R-:W-:Y:S01]  /*73b0*/  IMAD.U32 R4, RZ, RZ, UR8 ;  /* 0x00000008ff047e24 */ /* 0x000fe2000f8e00ff */
[----:B---3--:R-:W-:Y:S01]  /*73c0*/  MOV R7, UR7 ;  /* 0x0000000700077c02 */ /* 0x008fe20008000f00 */
[----:B------:R-:W-:Y:S01]  /*73d0*/  IMAD.U32 R6, RZ, RZ, UR6 ;  /* 0x00000006ff067e24 */ /* 0x000fe2000f8e00ff */
[----:B-----5:R-:W-:Y:S01]  /*73e0*/  MOV R11, UR5 ;  /* 0x00000005000b7c02 */ /* 0x020fe20008000f00 */
[----:B------:R-:W-:Y:S02]  /*73f0*/  IMAD.U32 R10, RZ, RZ, UR4 ;  /* 0x00000004ff0a7e24 */ /* 0x000fe4000f8e00ff */
[----:B------:R-:W-:Y:S07]  /*7400*/  LEPC R20, `(.L_x_117) ;  /* 0x000000001014794e */ /* 0x000fee0000000000 */
[----:B-1--4-:R-:W-:Y:S05]  /*7410*/  CALL.ABS.NOINC R2 ;  /* 0x0000000002007343 */ /* 0x012fea0003c00000 */
.L_x_117:
[----:B------:R-:W2:Y:S01]  /*7420*/  S2R R86, SR_CgaCtaId ;  /* 0x0000000000567919 */ /* 0x000ea20000008800 */
[----:B------:R-:W-:Y:S05]  /*7430*/  WARPSYNC.ALL ;  /* 0x0000000000007948 */ /* 0x000fea0003800000 */
[----:B------:R-:W-:Y:S01]  /*7440*/  R2UR UR4, R25 ;  /* 0x00000000190472ca */ /* 0x000fe200000e0000 */
[----:B------:R-:W-:Y:S01]  /*7450*/  BSSY.RECONVERGENT B0, `(.L_x_118) ;  /* 0x000003f000007945 */ /* 0x000fe20003800200 */
[----:B------:R-:W-:Y:S02]  /*7460*/  ISETP.NE.AND P6, PT, R80, RZ, PT ;  /* 0x000000ff5000720c */ /* 0x000fe40003fc5270 */
[----:B------:R-:W-:Y:S02]  /*7470*/  ISETP.NE.AND P0, PT, R76, RZ, PT ;  /* 0x000000ff4c00720c */ /* 0x000fe40003f05270 */
[----:B------:R-:W-:Y:S07]  /*7480*/  MOV R20, UR47 ;  /* 0x0000002f00147c02 */ /* 0x000fee0008000f00 */
[----:B------:R-:W3:Y:S02]  /*7490*/  LDTM.16dp128bit.x8 R4, tmem[UR4+0x20] ;  /* 0x00002004000479ee */ /* 0x000ee40008180000 */
[----:B------:R-:W-:Y:S02]  /*74a0*/  @P6 LEA R20, R20, UR43, 0x3 ;  /* 0x0000002b14146c11 */ /* 0x000fe4000f8e18ff */
[----:B------:R-:W-:Y:S02]  /*74b0*/  @P6 SHF.L.U32 R93, RZ, 0x1f, RZ ;  /* 0x0000001fff5d6819 */ /* 0x000fe400000006ff */
[----:B------:R-:W-:Y:S02]  /*74c0*/  @P6 IADD3 R21, PT, PT, R20, 0x60, RZ ;  /* 0x0000006014156810 */ /* 0x000fe40007ffe0ff */
[----:B------:R-:W-:Y:S01]  /*74d0*/  LEA R20, R88, UR43, 0x3 ;  /* 0x0000002b58147c11 */ /* 0x000fe2000f8e18ff */
[C---:B---3--:R-:W-:Y:S01]  /*74e0*/  FMUL R3, R24.reuse, R4 ;  /* 0x0000000418037220 */ /* 0x048fe20000400000 */
[C---:B------:R-:W-:Y:S01]  /*74f0*/  FMUL R0, R24.reuse, R5 ;  /* 0x0000000518007220 */ /* 0x040fe20000400000 */
[C---:B------:R-:W-:Y:S01]  /*7500*/  FMUL R5, R24.reuse, R6 ;  /* 0x0000000618057220 */ /* 0x040fe20000400000 */
[----:B------:R-:W-:Y:S01]  /*7510*/  FMUL R2, R24, R7 ;  /* 0x0000000718027220 */ /* 0x000fe20000400000 */
[----:B-1--4-:R-:W-:Y:S01]  /*7520*/  FFMA R28, R26, R44, R3 ;  /* 0x0000002c1a1c7223 */ /* 0x012fe20000000003 */
        /* <DEDUP_REMOVED lines=28> */
[----:B------:R1:W-:Y:S01]  /*76f0*/  STSM.16.M88.4 [R83+0x2000], R36 ;  /* 0x0020002453007844 */ /* 0x0003e20000000200 */
[----:B------:R-:W-:Y:S01]  /*7700*/  FFMA R43, R26, R59, R2 ;  /* 0x0000003b1a2b7223 */ /* 0x000fe20000000002 */
[----:B--2---:R-:W-:Y:S04]  /*7710*/  @P6 PRMT R21, R86, 0x654, R21 ;  /* 0x0000065456156816 */ /* 0x004fe80000000015 */
[----:B------:R1:W-:Y:S01]  /*7720*/  STSM.16.M88.4 [R84+0x2000], R40 ;  /* 0x0020002854007844 */ /* 0x0003e20000000200 */
        /* <DEDUP_REMOVED lines=8> */
[----:B------:R-:W-:Y:S02]  /*77b0*/  UIADD3 UR4, UP0, UPT, UR54, 0x680, URZ ;  /* 0x0000068036047890 */ /* 0x000fe4000ff1e0ff */
[----:B------:R-:W-:Y:S02]  /*77c0*/  UIADD3 UR9, UPT, UPT, UR49, 0x20, URZ ;  /* 0x0000002031097890 */ /* 0x000fe4000fffe0ff */
[----:B------:R-:W-:Y:S02]  /*77d0*/  UIADD3 UR8, UPT, UPT, UR43, 0x2400, URZ ;  /* 0x000024002b087890 */ /* 0x000fe4000fffe0ff */
[----:B------:R-:W-:Y:S01]  /*77e0*/  UIADD3.X UR5, UPT, UPT, URZ, UR55, URZ, UP0, !UPT ;  /* 0x00000037ff057290 */ /* 0x000fe200087fe4ff */
[----:B------:R-:W-:Y:S01]  /*77f0*/  UMOV UR10, UR50 ;  /* 0x00000032000a7c82 */ /* 0x000fe20008000000 */
[----:B------:R-:W-:Y:S07]  /*7800*/  UMOV UR11, UR36 ;  /* 0x00000024000b7c82 */ /* 0x000fee0008000000 */
[----:B------:R2:W-:Y:S01]  /*7810*/  UTMASTG.3D [UR8], [UR4] ;  /* 0x00000008040073b5 */ /* 0x0005e20008010000 */
[----:B------:R0:W-:Y:S01]  /*7820*/  UTMACMDFLUSH ;  /* 0x00000000000079b7 */ /* 0x0001e20000000000 */
[----:B--2---:R-:W-:Y:S04]  /*7830*/  DEPBAR.LE SB0, 0x1 ;  /* 0x000080400000791a */ /* 0x004fe80000000000 */
.L_x_119:
[----:B------:R-:W-:Y:S05]  /*7840*/  BSYNC.RECONVERGENT B0 ;  /* 0x0000000000007941 */ /* 0x000fea0003800200 */
.L_x_118:
[----:B------:R-:W-:Y:S01]  /*7850*/  BAR.SYNC.DEFER_BLOCKING 0x1, 0x80 ;  /* 0x0042000000007b1d */ /* 0x000fe20000010000 */
[----:B------:R-:W-:Y:S04]  /*7860*/  UIADD3 UR4, UPT, UPT, UR47, 0x1, URZ ;  /* 0x000000012f047890 */ /* 0x000fe8000fffe0ff */
[----:B------:R-:W-:Y:S04]  /*7870*/  UISETP.NE.AND UP0, UPT, UR4, 0x4, UPT ;  /* 0x000000040400788c */ /* 0x000fe8000bf05270 */
[----:B------:R-:W-:Y:S01]  /*7880*/  USEL UR46, UR4, URZ, UP0 ;  /* 0x000000ff042e7287 */ /* 0x000fe20008000000 */
[----:B------:R2:W-:Y:S01]  /*7890*/  @P6 SYNCS.ARRIVE.TRANS64.RED.A1T0 RZ, [R21+URZ], RZ ;  /* 0x000000ff15ff69a7 */ /* 0x0005e200081004ff */
[----:B------:R-:W-:Y:S01]  /*78a0*/  BSSY B1, `(.L_x_120) ;  /* 0x0000018000017945 */ /* 0x000fe20003800000 */
[----:B------:R-:W3:Y:S02]  /*78b0*/  @P6 SYNCS.PHASECHK.TRANS64.TRYWAIT P0, [R20+URZ+0x40], R93 ;  /* 0x0000405d140065a7 */ /* 0x000ee400080011ff */
[----:B---3--:R-:W-:Y:S01]  /*78c0*/  @P6 SEL R90, RZ, 0x1, !P0 ;  /* 0x00000001ff5a6807 */ /* 0x008fe20004000000 */
[----:B--2---:R-:W-:Y:S06]  /*78d0*/  @!P6 BRA `(.L_x_121) ;  /* 0x000000000050e947 */ /* 0x004fec0003800000 */
        /* <DEDUP_REMOVED lines=8> */
[----:B------:R-:W-:Y:S04]  /*7960*/  SHF.L.U32 R5, RZ, 0x1f, RZ ;  /* 0x0000001fff057819 */ /* 0x000fe800000006ff */
[----:B------:R-:W2:Y:S02]  /*7970*/  SYNCS.PHASECHK.TRANS64.TRYWAIT P0, [R20+URZ+0x40], R5 ;  /* 0x00004005140075a7 */ /* 0x000ea400080011ff */
[----:B--2---:R-:W-:Y:S05]  /*7980*/  @!P0 BRA `(.L_x_124) ;  /* 0x0000003c00108947 */ /* 0x004fea0003800000 */
.L_x_123:
[----:B------:R-:W-:Y:S05]  /*7990*/  BSYNC B0 ;  /* 0x0000000000007941 */ /* 0x000fea0003800000 */
.L_x_122:
[----:B------:R-:W-:Y:S02]  /*79a0*/  ISETP.NE.AND P0, PT, R91, RZ, PT ;  /* 0x000000ff5b00720c */ /* 0x000fe40003f05270 */
[----:B------:R-:W-:Y:S11]  /*79b0*/  IADD3 R88, PT, PT, R88, 0x1, RZ ;  /* 0x0000000158587810 */ /* 0x000ff60007ffe0ff */
[----:B------:R-:W-:Y:S01]  /*79c0*/  @P0 IMAD.IADD R4, R74, 0x1, R3 ;  /* 0x000000014a040824 */ /* 0x000fe200078e0203 */
[----:B------:R-:W-:Y:S05]  /*79d0*/  @P0 WARPSYNC.ALL ;  /* 0x0000000000000948 */ /* 0x000fea0003800000 */
[----:B------:R3:W4:Y:S04]  /*79e0*/  @P0 LDSM.16.M88.4 R44, [R2+UR43+0x400] ;  /* 0x0004002b022c083b */ /* 0x0007280008000200 */
[----:B------:R3:W1:Y:S04]  /*79f0*/  @P0 LDSM.16.M88.4 R48, [R0+0x400] ;  /* 0x000400000030083b */ /* 0x0006680000000200 */
[----:B------:R3:W1:Y:S04]  /*7a00*/  @P0 LDSM.16.M88.4 R52, [R3+0x400] ;  /* 0x000400000334083b */ /* 0x0006680000000200 */
[----:B------:R3:W1:Y:S02]  /*7a10*/  @P0 LDSM.16.M88.4 R56, [R4+0x400] ;  /* 0x000400000438083b */ /* 0x0006640000000200 */
.L_x_121:
[----:B------:R-:W-:Y:S05]  /*7a20*/  BSYNC B1 ;  /* 0x0000000000017941 */ /* 0x000fea0003800000 */
.L_x_120:
[----:B---3--:R-:W-:Y:S05]  /*7a30*/  VIADD R0, R25, 0x40 ;  /* 0x0000004019007836 */ /* 0x008fea0000000000 */
        /* <DEDUP_REMOVED lines=20> */
.L_x_125:
[----:B------:R-:W-:Y:S05]  /*7b80*/  WARPSYNC.ALL ;  /* 0x0000000000007948 */ /* 0x000fea0003800000 */
[----:B------:R-:W-:Y:S01]  /*7b90*/  R2UR UR4, R25 ;  /* 0x00000000190472ca */ /* 0x000fe200000e0000 */
[----:B------:R-:W-:Y:S01]  /*7ba0*/  BSSY.RECONVERGENT B0, `(.L_x_126) ;  /* 0x000003f000007945 */ /* 0x000fe20003800200 */
[----:B------:R-:W-:Y:S02]  /*7bb0*/  ISETP.NE.AND P6, PT, R80, RZ, PT ;  /* 0x000000ff5000720c */ /* 0x000fe40003fc5270 */
[----:B------:R-:W-:Y:S02]  /*7bc0*/  ISETP.NE.AND P0, PT, R76, RZ, PT ;  /* 0x000000ff4c00720c */ /* 0x000fe40003f05270 */
[----:B--2---:R-:W-:Y:S07]  /*7bd0*/  MOV R20, UR46 ;  /* 0x0000002e00147c02 */ /* 0x004fee0008000f00 */
[----:B------:R-:W2:Y:S02]  /*7be0*/  LDTM.16dp128bit.x8 R4, tmem[UR4+0x40] ;  /* 0x00004004000479ee */ /* 0x000ea40008180000 */
[----:B------:R-:W-:Y:S02]  /*7bf0*/  @P6 LEA R20, R20, UR43, 0x3 ;  /* 0x0000002b14146c11 */ /* 0x000fe4000f8e18ff */
[----:B------:R-:W-:Y:S02]  /*7c00*/  @P6 SHF.L.U32 R93, RZ, 0x1f, RZ ;  /* 0x0000001fff5d6819 */ /* 0x000fe400000006ff */
[----:B------:R-:W-:Y:S02]  /*7c10*/  @P6 IADD3 R21, PT, PT, R20, 0x60, RZ ;  /* 0x0000006014156810 */ /* 0x000fe40007ffe0ff */
[----:B------:R-:W-:Y:S02]  /*7c20*/  LEA R20, R88, UR43, 0x3 ;  /* 0x0000002b58147c11 */ /* 0x000fe4000f8e18ff */
[----:B------:R-:W-:Y:S01]  /*7c30*/  @P6 PRMT R21, R86, 0x654, R21 ;  /* 0x0000065456156816 */ /* 0x000fe20000000015 */
[C---:B--2---:R-:W-:Y:S01]  /*7c40*/  FMUL R3, R24.reuse, R4 ;  /* 0x0000000418037220 */ /* 0x044fe20000400000 */
        /* <DEDUP_REMOVED lines=33> */
[----:B------:R-:W-:Y:S05]  /*7e60*/  FFMA R43, R26, R59, R2 ;  /* 0x0000003b1a2b7223 */ /* 0x000fea0000000002 */
        /* <DEDUP_REMOVED lines=18> */
.L_x_127:
[----:B------:R-:W-:Y:S05]  /*7f90*/  BSYNC.RECONVERGENT B0 ;  /* 0x0000000000007941 */ /* 0x000fea0003800200 */
.L_x_126:
[----:B------:R-:W-:Y:S01]  /*7fa0*/  BAR.SYNC.DEFER_BLOCKING 0x1, 0x80 ;  /* 0x0042000000007b1d */ /* 0x000fe20000010000 */
[----:B------:R-:W-:Y:S01]  /*7fb0*/  UIADD3 UR4, UPT, UPT, UR46, 0x1, URZ ;  /* 0x000000012e047890 */ /* 0x000fe2000fffe0ff */
[----:B------:R-:W-:Y:S03]  /*7fc0*/  HFMA2 R92, -RZ, RZ, 0, 0 ;  /* 0x00000000ff5c7431 */ /* 0x000fe600000001ff */
        /* <DEDUP_REMOVED lines=18> */
.L_x_131:
[----:B------:R-:W-:Y:S05]  /*80f0*/  BSYNC B0 ;  /* 0x0000000000007941 */ /* 0x000fea0003800000 */
.L_x_130:
[----:B------:R-:W-:Y:S01]  /*8100*/  ISETP.NE.AND P0, PT, R91, RZ, PT ;  /* 0x000000ff5b00720c */ /* 0x000fe20003f05270 */
[----:B------:R-:W-:Y:S11]  /*8110*/  VIADD R88, R88, 0x1 ;  /* 0x0000000158587836 */ /* 0x000ff60000000000 */
[----:B------:R-:W-:Y:S01]  /*8120*/  @!UPT UIADD3 URZ, UPT, UPT, URZ, URZ, URZ ;  /* 0x000000fffffff290 */ /* 0x000fe2000fffe0ff */
[----:B------:R-:W-:Y:S01]  /*8130*/  @P0 IMAD.IADD R4, R74, 0x1, R3 ;  /* 0x000000014a040824 */ /* 0x000fe200078e0203 */
[----:B------:R-:W-:Y:S05]  /*8140*/  @P0 WARPSYNC.ALL ;  /* 0x0000000000000948 */ /* 0x000fea0003800000 */
[----:B------:R3:W4:Y:S04]  /*8150*/  @P0 LDSM.16.M88.4 R44, [R2+UR43+0x400] ;  /* 0x0004002b022c083b */ /* 0x0007280008000200 */
[----:B------:R3:W1:Y:S04]  /*8160*/  @P0 LDSM.16.M88.4 R48, [R0+0x400] ;  /* 0x000400000030083b */ /* 0x0006680000000200 */
[----:B------:R3:W1:Y:S04]  /*8170*/  @P0 LDSM.16.M88.4 R52, [R3+0x400] ;  /* 0x000400000334083b */ /* 0x0006680000000200 */
[----:B------:R3:W1:Y:S01]  /*8180*/  @P0 LDSM.16.M88.4 R56, [R4+0x400] ;  /* 0x000400000438083b */ /* 0x0006620000000200 */
[C---:B------:R-:W-:Y:S04]  /*8190*/  ISETP.NE.AND P0, PT, R88.reuse, 0x4, PT ;  /* 0x000000045800780c */ /* 0x040fe80003f05270 */
[----:B------:R-:W-:Y:S02]  /*81a0*/  SEL R88, R88, RZ, P0 ;  /* 0x000000ff58587207 */ /* 0x000fe40000000000 */
[----:B------:R-:W-:Y:S02]  /*81b0*/  SEL R92, RZ, 0x1, P0 ;  /* 0x00000001ff5c7807 */ /* 0x000fe40000000000 */
.L_x_129:
[----:B------:R-:W-:Y:S05]  /*81c0*/  BSYNC B1 ;  /* 0x0000000000017941 */ /* 0x000fea0003800000 */
.L_x_128:
        /* <DEDUP_REMOVED lines=21> */
.L_x_133:
        /* <DEDUP_REMOVED lines=8> */
[----:B------:R-:W-:Y:S02]  /*83a0*/  @P6 SHF.L.U32 R93, R92, 0x1f, RZ ;  /* 0x0000001f5c5d6819 */ /* 0x000fe400000006ff */
        /* <DEDUP_REMOVED lines=56> */
.L_x_135:
[----:B------:R-:W-:Y:S05]  /*8730*/  BSYNC.RECONVERGENT B0 ;  /* 0x0000000000007941 */ /* 0x000fea0003800200 */
.L_x_134:
        /* <DEDUP_REMOVED lines=17> */
[----:B------:R-:W-:Y:S04]  /*8850*/  SHF.L.U32 R5, R92, 0x1f, RZ ;  /* 0x0000001f5c057819 */ /* 0x000fe800000006ff */
[----:B------:R-:W2:Y:S02]  /*8860*/  SYNCS.PHASECHK.TRANS64.TRYWAIT P0, [R20+URZ+0x40], R5 ;  /* 0x00004005140075a7 */ /* 0x000ea400080011ff */
[----:B--2---:R-:W-:Y:S05]  /*8870*/  @!P0 BRA `(.L_x_140) ;  /* 0x0000002c007c8947 */ /* 0x004fea0003800000 */
.L_x_139:
[----:B------:R-:W-:Y:S05]  /*8880*/  BSYNC B0 ;  /* 0x0000000000007941 */ /* 0x000fea0003800000 */
.L_x_138:
        /* <DEDUP_REMOVED lines=10> */
[----:B--2---:R-:W-:Y:S02]  /*8930*/  SEL R5, RZ, 0x1, P0 ;  /* 0x00000001ff057807 */ /* 0x004fe40000000000 */
[----:B------:R-:W-:Y:S02]  /*8940*/  SEL R88, R88, RZ, P0 ;  /* 0x000000ff58587207 */ /* 0x000fe40000000000 */
[----:B------:R-:W-:Y:S02]  /*8950*/  LOP3.LUT R92, R92, R5, RZ, 0x3c, !PT ;  /* 0x000000055c5c7212 */ /* 0x000fe400078e3cff */
.L_x_137:
[----:B------:R-:W-:Y:S05]  /*8960*/  BSYNC B1 ;  /* 0x0000000000017941 */ /* 0x000fea0003800000 */
.L_x_136:
        /* <DEDUP_REMOVED lines=21> */
.L_x_141:
[----:B------:R-:W-:Y:S05]  /*8ac0*/  WARPSYNC.ALL ;  /* 0x0000000000007948 */ /* 0x000fea0003800000 */
[----:B------:R-:W-:Y:S01]  /*8ad0*/  R2UR UR4, R25 ;  /* 0x00000000190472ca */ /* 0x000fe200000e0000 */
[----:B------:R-:W-:Y:S01]  /*8ae0*/  BSSY.RECONVERGENT B0, `(.L_x_142) ;  /* 0x0000042000007945 */ /* 0x000fe20003800200 */
[----:B------:R-:W-:Y:S02]  /*8af0*/  ISETP.NE.AND P6, PT, R80, RZ, PT ;  /* 0x000000ff5000720c */ /* 0x000fe40003fc5270 */
[----:B------:R-:W-:Y:S02]  /*8b00*/  ISETP.NE.AND P0, PT, R76, RZ, PT ;  /* 0x000000ff4c00720c */ /* 0x000fe40003f05270 */
[----:B------:R-:W-:Y:S07]  /*8b10*/  MOV R20, UR47 ;  /* 0x0000002f00147c02 */ /* 0x000fee0008000f00 */
        /* <DEDUP_REMOVED lines=50> */
[----:B------:R-:W-:Y:S02]  /*8e40*/  UIADD3 UR4, UPT, UPT, UR43, 0x400, URZ ;  /* 0x000004002b047890 */ /* 0x000fe4000fffe0ff */
[----:B------:R-:W-:Y:S01]  /*8e50*/  UIADD3 UR9, UPT, UPT, UR49, 0x80, URZ ;  /* 0x0000008031097890 */ /* 0x000fe2000fffe0ff */
[----:B------:R-:W-:Y:S01]  /*8e60*/  UMOV UR10, UR50 ;  /* 0x00000032000a7c82 */ /* 0x000fe20008000000 */
[----:B------:R-:W-:Y:S02]  /*8e70*/  UMOV UR11, UR36 ;  /* 0x00000024000b7c82 */ /* 0x000fe40008000000 */
        /* <DEDUP_REMOVED lines=8> */
.L_x_143:
[----:B------:R-:W-:Y:S05]  /*8f00*/  BSYNC.RECONVERGENT B0 ;  /* 0x0000000000007941 */ /* 0x000fea0003800200 */
.L_x_142:
        /* <DEDUP_REMOVED lines=20> */
.L_x_147:
[----:B------:R-:W-:Y:S05]  /*9050*/  BSYNC B0 ;  /* 0x0000000000007941 */ /* 0x000fea0003800000 */
.L_x_146:
        /* <DEDUP_REMOVED lines=13> */
.L_x_145:
[----:B------:R-:W-:Y:S05]  /*9130*/  BSYNC B1 ;  /* 0x0000000000017941 */ /* 0x000fea0003800000 */
.L_x_144:
        /* <DEDUP_REMOVED lines=21> */
.L_x_149:
        /* <DEDUP_REMOVED lines=65> */
.L_x_151:
[----:B------:R-:W-:Y:S05]  /*96a0*/  BSYNC.RECONVERGENT B0 ;  /* 0x0000000000007941 */ /* 0x000fea0003800200 */
.L_x_150:
        /* <DEDUP_REMOVED lines=20> */
.L_x_155:
[----:B------:R-:W-:Y:S05]  /*97f0*/  BSYNC B0 ;  /* 0x0000000000007941 */ /* 0x000fea0003800000 */
.L_x_154:
        /* <DEDUP_REMOVED lines=13> */
.L_x_153:
[----:B------:R-:W-:Y:S05]  /*98d0*/  BSYNC B1 ;  /* 0x0000000000017941 */ /* 0x000fea0003800000 */
.L_x_152:
        /* <DEDUP_REMOVED lines=21> */
.L_x_157:
        /* <DEDUP_REMOVED lines=65> */
.L_x_159:
[----:B------:R-:W-:Y:S05]  /*9e40*/  BSYNC.RECONVERGENT B0 ;  /* 0x0000000000007941 */ /* 0x000fea0003800200 */
.L_x_158:
        /* <DEDUP_REMOVED lines=20> */
.L_x_163:
[----:B------:R-:W-:Y:S05]  /*9f90*/  BSYNC B0 ;  /* 0x0000000000007941 */ /* 0x000fea0003800000 */
.L_x_162:
[----:B------:R-:W-:Y:S11]  /*9fa0*/  ISETP.NE.AND P0, PT, R91, RZ, PT ;  /* 0x000000ff5b00720c */ /* 0x000ff60003f05270 */
[----:B------:R-:W-:Y:S02]  /*9fb0*/  @!UPT UIADD3 URZ, UPT, UPT, URZ, URZ, URZ ;  /* 0x000000fffffff290 */ /* 0x000fe4000fffe0ff */
[----:B------:R-:W-:Y:S01]  /*9fc0*/  @P0 IADD3 R2, PT, PT, R74, R87, RZ ;  /* 0x000000574a020210 */ /* 0x000fe20007ffe0ff */
[----:B------:R-:W-:Y:S05]  /*9fd0*/  @P0 WARPSYNC.ALL ;  /* 0x0000000000000948 */ /* 0x000fea0003800000 */
[----:B------:R3:W4:Y:S04]  /*9fe0*/  @P0 LDSM.16.M88.4 R44, [R88+UR43+0x400] ;  /* 0x0004002b582c083b */ /* 0x0007280008000200 */
[----:B------:R3:W1:Y:S04]  /*9ff0*/  @P0 LDSM.16.M88.4 R48, [R0+0x400] ;  /* 0x000400000030083b */ /* 0x0006680000000200 */
[----:B------:R3:W1:Y:S04]  /*a000*/  @P0 LDSM.16.M88.4 R52, [R87+0x400] ;  /* 0x000400005734083b */ /* 0x0006680000000200 */
[----:B------:R3:W1:Y:S02]  /*a010*/  @P0 LDSM.16.M88.4 R56, [R2+0x400] ;  /* 0x000400000238083b */ /* 0x0006640000000200 */
.L_x_161:
[----:B------:R-:W-:Y:S05]  /*a020*/  BSYNC B1 ;  /* 0x0000000000017941 */ /* 0x000fea0003800000 */
.L_x_160:
[----:B---3--:R-:W-:Y:S05]  /*a030*/  VIADD R0, R25, 0xe0 ;  /* 0x000000e019007836 */ /* 0x008fea0000000000 */
[----:B------:R-:W-:Y:S04]  /*a040*/  SHF.R.U32.HI R0, RZ, 0x15, R0 ;  /* 0x00000015ff007819 */ /* 0x000fe80000011600 */
[----:B------:R-:W-:Y:S11]  /*a050*/  LOP3.LUT P0, RZ, R0, 0x3, R65, 0x48, !PT ;  /* 0x0000000300ff7812 */ /* 0x000ff60007804841 */
[----:B------:R-:W-:Y:S02]  /*a060*/  @!UPT UIADD3 URZ, UPT, UPT, URZ, URZ, URZ ;  /* 0x000000fffffff290 */ /* 0x000fe4000fffe0ff */
[----:B------:R-:W-:Y:S05]  /*a070*/  @!P0 BRA `(.L_x_165) ;  /* 0x0000000000408947 */ /* 0x000fea0003800000 */
[----:B------:R-:W3:Y:S01]  /*a080*/  LDCU.64 UR8, c[0x4][0x70] ;  /* 0x01000e00ff0877ac */ /* 0x000ee20008000a00 */
[----:B--2---:R-:W-:Y:S01]  /*a090*/  MOV R3, 0x0 ;  /* 0x0000000000037802 */ /* 0x004fe20000000f00 */
[----:B------:R-:W-:Y:S02]  /*a0a0*/  HFMA2 R12, -RZ, RZ, 0, 5.9604644775390625e-08 ;  /* 0x00000001ff0c7431 */ /* 0x000fe400000001ff */
[----:B------:R-:W-:Y:S02]  /*a0b0*/  IMAD.MOV.U32 R8, RZ, RZ, 0x192 ;  /* 0x00000192ff087424 */ /* 0x000fe400078e00ff */
[----:B------:R-:W-:Y:S01]  /*a0c0*/  IMAD.MOV.U32 R13, RZ, RZ, RZ ;  /* 0x000000ffff0d7224 */ /* 0x000fe200078e00ff */
[----:B------:R-:W2:Y:S01]  /*a0d0*/  LDCU.64 UR6, c[0x4][0x78] ;  /* 0x01000f00ff0677ac */ /* 0x000ea20008000a00 */
[----:B------:R-:W1:Y:S01]  /*a0e0*/  LDC.64 R2, c[0x4][R3] ;  /* 0x0100000003027b82 */ /* 0x000e620000000a00 */
[----:B------:R-:W5:Y:S01]  /*a0f0*/  LDCU.64 UR4, c[0x4][0x10] ;  /* 0x01000200ff0477ac */ /* 0x000f620008000a00 */
[----:B---3--:R-:W-:Y:S01]  /*a100*/  MOV R5, UR9 ;  /* 0x0000000900057c02 */ /* 0x008fe20008000f00 */
[----:B------:R-:W-:Y:S01]  /*a110*/  IMAD.U32 R4, RZ, RZ, UR8 ;  /* 0x00000008ff047e24 */ /* 0x000fe2000f8e00ff */
[----:B--2---:R-:W-:Y:S01]  /*a120*/  MOV R7, UR7 ;  /* 0x0000000700077c02 */ /* 0x004fe20008000f00 */
[----:B------:R-:W-:Y:S01]  /*a130*/  IMAD.U32 R6, RZ, RZ, UR6 ;  /* 0x00000006ff067e24 */ /* 0x000fe2000f8e00ff */
[----:B-----5:R-:W-:Y:S01]  /*a140*/  MOV R11, UR5 ;  /* 0x00000005000b7c02 */ /* 0x020fe20008000f00 */
[----:B------:R-:W-:Y:S02]  /*a150*/  IMAD.U32 R10, RZ, RZ, UR4 ;  /* 0x00000004ff0a7e24 */ /* 0x000fe4000f8e00ff */
[----:B------:R-:W-:Y:S07]  /*a160*/  LEPC R20, `(.L_x_165) ;  /* 0x000000001014794e */ /* 0x000fee0000000000 */
[----:B-1--4-:R-:W-:Y:S05]  /*a170*/  CALL.ABS.NOINC R2 ;  /* 0x0000000002007343 */ /* 0x012fea0003c00000 */
.L_x_165:
[----:B------:R-:W-:Y:S01]  /*a180*/  ISETP.NE.AND P0, PT, R76, RZ, PT ;  /* 0x000000ff4c00720c */ /* 0x000fe20003f05270 */
[----:B------:R-:W-:Y:S05]  /*a190*/  WARPSYNC.ALL ;  /* 0x0000000000007948 */ /* 0x000fea0003800000 */
[----:B------:R-:W-:Y:S01]  /*a1a0*/  R2UR UR4, R25 ;  /* 0x00000000190472ca */ /* 0x000fe200000e0000 */
[----:B------:R-:W3:Y:S01]  /*a1b0*/  S2UR UR5, SR_CgaCtaId ;  /* 0x00000000000579c3 */ /* 0x000ee20000008800 */
[----:B------:R-:W-:Y:S11]  /*a1c0*/  BSSY.RECONVERGENT B0, `(.L_x_166) ;  /* 0x000003d000007945 */ /* 0x000ff60003800200 */
[----:B------:R-:W2:Y:S01]  /*a1d0*/  LDTM.16dp128bit.x8 R4, tmem[UR4+0xe0] ;  /* 0x0000e004000479ee */ /* 0x000ea20008180000 */
[----:B------:R-:W-:Y:S01]  /*a1e0*/  R2UR UR4, R85 ;  /* 0x00000000550472ca */ /* 0x000fe200000e0000 */
[----:B------:R-:W-:Y:S11]  /*a1f0*/  NOP ;  /* 0x0000000000007918 */ /* 0x000ff60000000000 */
[----:B------:R-:W-:Y:S01]  /*a200*/  @!UPT UIADD3 URZ, UPT, UPT, URZ, URZ, URZ ;  /* 0x000000fffffff290 */ /* 0x000fe2000fffe0ff */
[----:B------:R-:W-:Y:S01]  /*a210*/  UIADD3 UR4, UPT, UPT, UR4, 0xd0, URZ ;  /* 0x000000d004047890 */ /* 0x000fe2000fffe0ff */
[C---:B--2---:R-:W-:Y:S03]  /*a220*/  FMUL R3, R24.reuse, R4 ;  /* 0x0000000418037220 */ /* 0x044fe60000400000 */
[----:B---3--:R-:W-:Y:S01]  /*a230*/  UPRMT UR4, UR5, 0x654, UR4 ;  /* 0x0000065405047896 */ /* 0x008fe20008000004 */
[C---:B------:R-:W-:Y:S01]  /*a240*/  FMUL R0, R24.reuse, R5 ;  /* 0x0000000518007220 */ /* 0x040fe20000400000 */
[----:B------:R-:W-:Y:S01]  /*a250*/  FMUL R5, R24, R6 ;  /* 0x0000000618057220 */ /* 0x000fe20000400000 */
[----:B-1--4-:R-:W-:Y:S01]  /*a260*/  FFMA R28, R26, R44, R3 ;  /* 0x0000002c1a1c7223 */ /* 0x012fe20000000003 */
[C---:B------:R-:W-:Y:S01]  /*a270*/  FMUL R2, R24.reuse, R7 ;  /* 0x0000000718027220 */ /* 0x040fe20000400000 */
        /* <DEDUP_REMOVED lines=15> */
[----:B------:R-:W-:Y:S01]  /*a370*/  SYNCS.ARRIVE.TRANS64.RED.A1T0 RZ, [UR4], RZ ;  /* 0x000000ffffff79a7 */ /* 0x000fe20008100404 */
[----:B------:R1:W-:Y:S01]  /*a380*/  STSM.16.M88.4 [R82+0x6400], R28 ;  /* 0x0064001c52007844 */ /* 0x0003e20000000200 */
        /* <DEDUP_REMOVED lines=32> */
.L_x_167:
[----:B------:R-:W-:Y:S05]  /*a590*/  BSYNC.RECONVERGENT B0 ;  /* 0x0000000000007941 */ /* 0x000fea0003800200 */
.L_x_166:
[----:B------:R-:W-:Y:S01]  /*a5a0*/  BAR.SYNC.DEFER_BLOCKING 0x1, 0x80 ;  /* 0x0042000000007b1d */ /* 0x000fe20000010000 */
[----:B------:R-:W-:Y:S01]  /*a5b0*/  UISETP.NE.AND UP0, UPT, UR52, -0x8, UPT ;  /* 0xfffffff83400788c */ /* 0x000fe2000bf05270 */
[----:B------:R-:W-:Y:S08]  /*a5c0*/  IADD3 R0, PT, PT, R22, 0x1, RZ ;  /* 0x0000000116007810 */ /* 0x000ff00007ffe0ff */
[----:B------:R-:W-:Y:S05]  /*a5d0*/  BRA.U !UP0, `(.L_x_168) ;  /* 0x0000000108247547 */ /* 0x000fea000b800000 */
[----:B------:R-:W-:Y:S01]  /*a5e0*/  ISETP.NE.AND P0, PT, R80, RZ, PT ;  /* 0x000000ff5000720c */ /* 0x000fe20003f05270 */
[----:B------:R-:W-:Y:S01]  /*a5f0*/  IMAD.U32 R2, RZ, RZ, UR47 ;  /* 0x0000002fff027e24 */ /* 0x000fe2000f8e00ff */
[----:B------:R-:W-:Y:S04]  /*a600*/  UIADD3 UR4, UPT, UPT, UR47, 0x1, URZ ;  /* 0x000000012f047890 */ /* 0x000fe8000fffe0ff */
[----:B------:R-:W-:Y:S04]  /*a610*/  UISETP.NE.AND UP0, UPT, UR4, 0x4, UPT ;  /* 0x000000040400788c */ /* 0x000fe8000bf05270 */
[----:B------:R-:W-:Y:S03]  /*a620*/  USEL UR47, UR4, URZ, UP0 ;  /* 0x000000ff042f7287 */ /* 0x000fe60008000000 */
[----:B------:R-:W-:Y:S05]  /*a630*/  @P0 LEA R2, R2, UR43, 0x3 ;  /* 0x0000002b02020c11 */ /* 0x000fea000f8e18ff */
[----:B------:R-:W-:Y:S05]  /*a640*/  @P0 VIADD R3, R2, 0x60 ;  /* 0x0000006002030836 */ /* 0x000fea0000000000 */
[----:B------:R-:W-:Y:S04]  /*a650*/  @P0 PRMT R3, R86, 0x654, R3 ;  /* 0x0000065456030816 */ /* 0x000fe80000000003 */
[----:B------:R2:W-:Y:S03]  /*a660*/  @P0 SYNCS.ARRIVE.TRANS64.RED.A1T0 RZ, [R3+URZ], RZ ;  /* 0x000000ff03ff09a7 */ /* 0x0005e600081004ff */
.L_x_168:
[----:B------:R-:W-:Y:S01]  /*a670*/  R2UR UR6, R79 ;  /* 0x000000004f0672ca */ /* 0x000fe200000e0000 */
[----:B------:R-:W-:Y:S01]  /*a680*/  UIADD3 UR52, UPT, UPT, UR52, 0x8, URZ ;  /* 0x0000000834347890 */ /* 0x000fe2000fffe0ff */
[----:B------:R-:W-:Y:S01]  /*a690*/  R2UR UR5, R66 ;  /* 0x00000000420572ca */ /* 0x000fe200000e0000 */
[----:B------:R-:W-:Y:S01]  /*a6a0*/  UMOV UR36, UR63 ;  /* 0x0000003f00247c82 */ /* 0x000fe20008000000 */
[----:B------:R-:W-:Y:S02]  /*a6b0*/  R2UR UR4, R67 ;  /* 0x00000000430472ca */ /* 0x000fe400000e0000 */
[----:B------:R-:W-:Y:S02]  /*a6c0*/  ISETP.NE.AND P0, PT, R71, 0x2, PT ;  /* 0x000000024700780c */ /* 0x000fe40003f05270 */
[----:B------:R-:W-:Y:S02]  /*a6d0*/  ISETP.NE.AND P1, PT, R0, 0x4, PT ;  /* 0x000000040000780c */ /* 0x000fe40003f25270 */
[----:B--2---:R-:W-:Y:S02]  /*a6e0*/  SEL R3, RZ, 0x1, P0 ;  /* 0x00000001ff037807 */ /* 0x004fe40000000000 */
[----:B------:R-:W-:Y:S01]  /*a6f0*/  SEL R2, RZ, 0x1, P1 ;  /* 0x00000001ff027807 */ /* 0x000fe20000800000 */
[----:B------:R-:W-:Y:S01]  /*a700*/  UISETP.NE.AND UP0, UPT, UR6, URZ, UPT ;  /* 0x000000ff0600728c */ /* 0x000fe2000bf05270 */
[----:B------:R-:W-:Y:S01]  /*a710*/  LOP3.LUT R72, R72, R3, RZ, 0x3c, !PT ;  /* 0x0000000348487212 */ /* 0x000fe200078e3cff */
[----:B------:R-:W-:Y:S01]  /*a720*/  UIADD3 UR20, UPT, UPT, UR37, UR5, URZ ;  /* 0x0000000525147290 */ /* 0x000fe2000fffe0ff */
[----:B------:R-:W-:Y:S01]  /*a730*/  LOP3.LUT R73, R73, R2, RZ, 0x3c, !PT ;  /* 0x0000000249497212 */ /* 0x000fe200078e3cff */
[----:B------:R-:W-:Y:S01]  /*a740*/  UIADD3 UR16, UPT, UPT, UR38, UR4, URZ ;  /* 0x0000000426107290 */ /* 0x000fe2000fffe0ff */
[----:B------:R-:W-:Y:S02]  /*a750*/  SEL R71, R71, RZ, P0 ;  /* 0x000000ff47477207 */ /* 0x000fe40000000000 */
[----:B------:R-:W-:Y:S02]  /*a760*/  SEL R22, R0, RZ, P1 ;  /* 0x000000ff00167207 */ /* 0x000fe40000800000 */
[----:B------:R-:W-:Y:S07]  /*a770*/  BRA.U UP0, `(.L_x_169) ;  /* 0xffffffb100ec7547 */ /* 0x000fee000b83ffff */
[----:B------:R-:W-:-:S13]  /*a780*/  R2UR UR4, R68 ;  /* 0x00000000440472ca */ /* 0x000fda00000e0000 */
[----:B------:R-:W-:-:S09]  /*a790*/  UISETP.NE.AND UP0, UPT, UR4, URZ, UPT ;  /* 0x000000ff0400728c */ /* 0x000fd2000bf05270 */
[----:B------:R-:W-:Y:S05]  /*a7a0*/  BRA.U !UP0, `(.L_x_170) ;  /* 0x0000000108487547 */ /* 0x000fea000b800000 */
[----:B------:R-:W2:Y:S02]  /*a7b0*/  LDCU.64 UR4, c[0x0][0x890] ;  /* 0x00011200ff0477ac */ /* 0x000ea40008000a00 */
[----:B--2---:R-:W-:-:S04]  /*a7c0*/  UISETP.NE.U32.AND UP0, UPT, UR4, URZ, UPT ;  /* 0x000000ff0400728c */ /* 0x004fc8000bf05070 */
[----:B------:R-:W-:-:S09]  /*a7d0*/  UISETP.NE.AND.EX UP0, UPT, UR5, URZ, UPT, UP0 ;  /* 0x000000ff0500728c */ /* 0x000fd2000bf05300 */
[----:B------:R-:W-:Y:S05]  /*a7e0*/  BRA.U UP0, `(.L_x_171) ;  /* 0x00000001000c7547 */ /* 0x000fea000b800000 */
[----:B------:R-:W-:-:S13]  /*a7f0*/  FSETP.NEU.AND P0, PT, R26, RZ, PT ;  /* 0x000000ff1a00720b */ /* 0x000fda0003f0d000 */
[----:B------:R-:W-:Y:S05]  /*a800*/  @!P0 EXIT ;  /* 0x000000000000894d */ /* 0x000fea0003800000 */
[----:B------:R-:W-:Y:S05]  /*a810*/  BRA `(.L_x_170) ;  /* 0x00000000002c7947 */ /* 0x000fea0003800000 */
.L_x_171:
[----:B------:R-:W-:Y:S01]  /*a820*/  ISETP.NE.AND P0, PT, R70, RZ, PT ;  /* 0x000000ff4600720c */ /* 0x000fe20003f05270 */
[----:B------:R-:W-:-:S12]  /*a830*/  BSSY.RECONVERGENT B0, `(.L_x_170) ;  /* 0x0000009000007945 */ /* 0x000fd80003800200 */
[----:B------:R-:W-:Y:S05]  /*a840*/  @P0 BRA `(.L_x_172) ;  /* 0x0000000000140947 */ /* 0x000fea0003800000 */
[----:B------:R-:W2:Y:S02]  /*a850*/  LDCU.64 UR4, c[0x0][0x888] ;  /* 0x00011100ff0477ac */ /* 0x000ea40008000a00 */
[----:B--2---:R-:W-:-:S04]  /*a860*/  ISETP.NE.U32.AND P0, PT, RZ, UR4, PT ;  /* 0x00000004ff007c0c */ /* 0x004fc8000bf05070 */
[----:B------:R-:W-:-:S13]  /*a870*/  ISETP.NE.AND.EX P0, PT, RZ, UR5, PT, P0 ;  /* 0x00000005ff007c0c */ /* 0x000fda000bf05300 */
[----:B------:R-:W-:Y:S05]  /*a880*/  @!P0 EXIT ;  /* 0x000000000000894d */ /* 0x000fea0003800000 */
[----:B------:R-:W-:Y:S05]  /*a890*/  BRA `(.L_x_173) ;  /* 0x0000000000087947 */ /* 0x000fea0003800000 */
.L_x_172:
[----:B------:R-:W-:-:S13]  /*a8a0*/  FSETP.NEU.AND P0, PT, R26, RZ, PT ;  /* 0x000000ff1a00720b */ /* 0x000fda0003f0d000 */
[----:B------:R-:W-:Y:S05]  /*a8b0*/  @!P0 EXIT ;  /* 0x000000000000894d */ /* 0x000fea0003800000 */
.L_x_173:
[----:B------:R-:W-:Y:S05]  /*a8c0*/  BSYNC.RECONVERGENT B0 ;  /* 0x0000000000007941 */ /* 0x000fea0003800200 */
.L_x_170:
[----:B------:R-:W2:Y:S01]  /*a8d0*/  S2UR UR5, SR_CgaCtaId ;  /* 0x00000000000579c3 */ /* 0x000ea20000008800 */
[----:B------:R-:W-:Y:S01]  /*a8e0*/  ULEA UR4, UR47, UR43, 0x3 ;  /* 0x0000002b2f047291 */ /* 0x000fe2000f8e18ff */
[----:B------:R-:W-:-:S04]  /*a8f0*/  DEPBAR.LE SB0, 0x0 ;  /* 0x000080000000791a */ /* 0x000fc80000000000 */
[----:B------:R-:W-:-:S04]  /*a900*/  UIADD3 UR4, UPT, UPT, UR4, 0x60, URZ ;  /* 0x0000006004047890 */ /* 0x000fc8000fffe0ff */
[----:B--2---:R-:W-:-:S09]  /*a910*/  UPRMT UR4, UR5, 0x654, UR4 ;  /* 0x0000065405047896 */ /* 0x004fd20008000004 */
[----:B------:R-:W-:Y:S01]  /*a920*/  SYNCS.ARRIVE.TRANS64.RED.A1T0 RZ, [UR4], RZ ;  /* 0x000000ffffff79a7 */ /* 0x000fe20008100404 */
[----:B------:R-:W-:Y:S05]  /*a930*/  EXIT ;  /* 0x000000000000794d */ /* 0x000fea0003800000 */
.L_x_24:
[----:B-1----:R1:W3:Y:S02]  /*a940*/  SYNCS.PHASECHK.TRANS64.TRYWAIT P0, [R0+URZ+0x100], R3 ;  /* 0x00010003000075a7 */ /* 0x0022e400080011ff */
[----:B---3--:R-:W-:Y:S05]  /*a950*/  @!P0 NANOSLEEP.SYNCS 0x989680 ;  /* 0x009896800000895d */ /* 0x008fea0003900000 */
[----:B------:R-:W3:Y:S02]  /*a960*/  @!P0 SYNCS.PHASECHK.TRANS64 P0, [R0+URZ+0x100], R3 ;  /* 0x00010003000085a7 */ /* 0x000ee400080010ff */
[----:B---3--:R-:W-:Y:S05]  /*a970*/  @!P0 BRA `(.L_x_24) ;  /* 0xfffffffc00f08947 */ /* 0x008fea000383ffff */
[----:B------:R-:W-:Y:S05]  /*a980*/  BRA `(.L_x_174) ;  /* 0xffffff7000647947 */ /* 0x000fea000383ffff */
.L_x_27:
[----:B-1----:R-:W-:-:S07]  /*a990*/  MOV R0, UR33 ;  /* 0x0000002100007c02 */ /* 0x002fce0008000f00 */
.L_x_175:
[----:B-1----:R1:W3:Y:S02]  /*a9a0*/  SYNCS.PHASECHK.TRANS64.TRYWAIT P0, [R0+URZ+0x20], R3 ;  /* 0x00002003000075a7 */ /* 0x0022e400080011ff */
[----:B---3--:R-:W-:Y:S05]  /*a9b0*/  @!P0 NANOSLEEP.SYNCS 0x989680 ;  /* 0x009896800000895d */ /* 0x008fea0003900000 */
[----:B------:R-:W3:Y:S02]  /*a9c0*/  @!P0 SYNCS.PHASECHK.TRANS64 P0, [R0+URZ+0x20], R3 ;  /* 0x00002003000085a7 */ /* 0x000ee400080010ff */
[----:B---3--:R-:W-:Y:S05]  /*a9d0*/  @!P0 BRA `(.L_x_175) ;  /* 0xfffffffc00f08947 */ /* 0x008fea000383ffff */
[----:B------:R-:W-:Y:S05]  /*a9e0*/  BRA `(.L_x_26) ;  /* 0xffffff7000a87947 */ /* 0x000fea000383ffff */
.L_x_34:
[----:B-1----:R-:W-:-:S07]  /*a9f0*/  MOV R0, UR17 ;  /* 0x0000001100007c02 */ /* 0x002fce0008000f00 */
.L_x_176:
[----:B-1----:R1:W3:Y:S02]  /*aa00*/  SYNCS.PHASECHK.TRANS64.TRYWAIT P0, [R0+URZ+0x20], R3 ;  /* 0x00002003000075a7 */ /* 0x0022e400080011ff */
[----:B---3--:R-:W-:Y:S05]  /*aa10*/  @!P0 NANOSLEEP.SYNCS 0x989680 ;  /* 0x009896800000895d */ /* 0x008fea0003900000 */
[----:B------:R-:W3:Y:S02]  /*aa20*/  @!P0 SYNCS.PHASECHK.TRANS64 P0, [R0+URZ+0x20], R3 ;  /* 0x00002003000085a7 */ /* 0x000ee400080010ff */
[----:B---3--:R-:W-:Y:S05]  /*aa30*/  @!P0 BRA `(.L_x_176) ;  /* 0xfffffffc00f08947 */ /* 0x008fea000383ffff */
[----:B------:R-:W-:Y:S05]  /*aa40*/  BRA `(.L_x_33) ;  /* 0xffffff7400707947 */ /* 0x000fea000383ffff */
.L_x_39:
[----:B-1----:R1:W3:Y:S02]  /*aa50*/  SYNCS.PHASECHK.TRANS64.TRYWAIT P0, [R3+URZ+0x90], R0 ;  /* 0x00009000030075a7 */ /* 0x0022e400080011ff */
[----:B---3--:R-:W-:Y:S05]  /*aa60*/  @!P0 NANOSLEEP.SYNCS 0x989680 ;  /* 0x009896800000895d */ /* 0x008fea0003900000 */
[----:B------:R-:W3:Y:S02]  /*aa70*/  @!P0 SYNCS.PHASECHK.TRANS64 P0, [R3+URZ+0x90], R0 ;  /* 0x00009000030085a7 */ /* 0x000ee400080010ff */
[----:B---3--:R-:W-:Y:S05]  /*aa80*/  @!P0 BRA `(.L_x_39) ;  /* 0xfffffffc00f08947 */ /* 0x008fea000383ffff */
[----:B------:R-:W-:Y:S05]  /*aa90*/  BRA `(.L_x_177) ;  /* 0xffffff7800107947 */ /* 0x000fea000383ffff */
.L_x_43:
[----:B-1----:R-:W-:-:S07]  /*aaa0*/  MOV R0, UR4 ;  /* 0x0000000400007c02 */ /* 0x002fce0008000f00 */
.L_x_178:
[----:B-1----:R1:W3:Y:S02]  /*aab0*/  SYNCS.PHASECHK.TRANS64.TRYWAIT P0, [R0+URZ], R3 ;  /* 0x00000003000075a7 */ /* 0x0022e400080011ff */
[----:B---3--:R-:W-:Y:S05]  /*aac0*/  @!P0 NANOSLEEP.SYNCS 0x989680 ;  /* 0x009896800000895d */ /* 0x008fea0003900000 */
[----:B------:R-:W3:Y:S02]  /*aad0*/  @!P0 SYNCS.PHASECHK.TRANS64 P0, [R0+URZ], R3 ;  /* 0x00000003000085a7 */ /* 0x000ee400080010ff */
[----:B---3--:R-:W-:Y:S05]  /*aae0*/  @!P0 BRA `(.L_x_178) ;  /* 0xfffffffc00f08947 */ /* 0x008fea000383ffff */
[----:B------:R-:W-:Y:S05]  /*aaf0*/  BRA `(.L_x_179) ;  /* 0xffffff7c00bc7947 */ /* 0x000fea000383ffff */
.L_x_44:
[----:B------:R-:W-:-:S07]  /*ab00*/  MOV R0, UR5 ;  /* 0x0000000500007c02 */ /* 0x000fce0008000f00 */
.L_x_180:
[----:B-1----:R1:W3:Y:S02]  /*ab10*/  SYNCS.PHASECHK.TRANS64.TRYWAIT P0, [R0+URZ], R3 ;  /* 0x00000003000075a7 */ /* 0x0022e400080011ff */
[----:B---3--:R-:W-:Y:S05]  /*ab20*/  @!P0 NANOSLEEP.SYNCS 0x989680 ;  /* 0x009896800000895d */ /* 0x008fea0003900000 */
[----:B------:R-:W3:Y:S02]  /*ab30*/  @!P0 SYNCS.PHASECHK.TRANS64 P0, [R0+URZ], R3 ;  /* 0x00000003000085a7 */ /* 0x000ee400080010ff */
[----:B---3--:R-:W-:Y:S05]  /*ab40*/  @!P0 BRA `(.L_x_180) ;  /* 0xfffffffc00f08947 */ /* 0x008fea000383ffff */
[----:B------:R-:W-:Y:S05]  /*ab50*/  BRA `(.L_x_181) ;  /* 0xffffff7c00c87947 */ /* 0x000fea000383ffff */
.L_x_45:
[----:B------:R-:W-:-:S07]  /*ab60*/  MOV R0, UR5 ;  /* 0x0000000500007c02 */ /* 0x000fce0008000f00 */
.L_x_182:
[----:B-1----:R1:W3:Y:S02]  /*ab70*/  SYNCS.PHASECHK.TRANS64.TRYWAIT P0, [R0+URZ], R3 ;  /* 0x00000003000075a7 */ /* 0x0022e400080011ff */
[----:B---3--:R-:W-:Y:S05]  /*ab80*/  @!P0 NANOSLEEP.SYNCS 0x989680 ;  /* 0x009896800000895d */ /* 0x008fea0003900000 */
[----:B------:R-:W3:Y:S02]  /*ab90*/  @!P0 SYNCS.PHASECHK.TRANS64 P0, [R0+URZ], R3 ;  /* 0x00000003000085a7 */ /* 0x000ee400080010ff */
[----:B---3--:R-:W-:Y:S05]  /*aba0*/  @!P0 BRA `(.L_x_182) ;  /* 0xfffffffc00f08947 */ /* 0x008fea000383ffff */
[----:B------:R-:W-:Y:S05]  /*abb0*/  BRA `(.L_x_183) ;  /* 0xffffff7c00d47947 */ /* 0x000fea000383ffff */
.L_x_48:
[----:B--2---:R2:W3:Y:S02]  /*abc0*/  SYNCS.PHASECHK.TRANS64.TRYWAIT P0, [R2+URZ+0xf0], R5 ;  /* 0x0000f005020075a7 */ /* 0x0044e400080011ff */
[----:B---3--:R-:W-:Y:S05]  /*abd0*/  @!P0 NANOSLEEP.SYNCS 0x989680 ;  /* 0x009896800000895d */ /* 0x008fea0003900000 */
[----:B------:R-:W3:Y:S02]  /*abe0*/  @!P0 SYNCS.PHASECHK.TRANS64 P0, [R2+URZ+0xf0], R5 ;  /* 0x0000f005020085a7 */ /* 0x000ee400080010ff */
[----:B---3--:R-:W-:Y:S05]  /*abf0*/  @!P0 BRA `(.L_x_48) ;  /* 0xfffffffc00f08947 */ /* 0x008fea000383ffff */
[----:B------:R-:W-:Y:S05]  /*ac00*/  BRA `(.L_x_184) ;  /* 0xffffff8000387947 */ /* 0x000fea000383ffff */
.L_x_49:
[----:B------:R-:W-:-:S07]  /*ac10*/  MOV R2, UR4 ;  /* 0x0000000400027c02 */ /* 0x000fce0008000f00 */
.L_x_185:
[----:B--2---:R2:W3:Y:S02]  /*ac20*/  SYNCS.PHASECHK.TRANS64.TRYWAIT P0, [R2+URZ+0xa0], R5 ;  /* 0x0000a005020075a7 */ /* 0x0044e400080011ff */
[----:B---3--:R-:W-:Y:S05]  /*ac30*/  @!P0 NANOSLEEP.SYNCS 0x989680 ;  /* 0x009896800000895d */ /* 0x008fea0003900000 */
[----:B------:R-:W3:Y:S02]  /*ac40*/  @!P0 SYNCS.PHASECHK.TRANS64 P0, [R2+URZ+0xa0], R5 ;  /* 0x0000a005020085a7 */ /* 0x000ee400080010ff */
[----:B---3--:R-:W-:Y:S05]  /*ac50*/  @!P0 BRA `(.L_x_185) ;  /* 0xfffffffc00f08947 */ /* 0x008fea000383ffff */
[----:B------:R-:W-:Y:S05]  /*ac60*/  BRA `(.L_x_186) ;  /* 0xffffff8000487947 */ /* 0x000fea000383ffff */
.L_x_50:
[----:B--2---:R2:W3:Y:S02]  /*ac70*/  SYNCS.PHASECHK.TRANS64.TRYWAIT P1, [R2+URZ+0x90], R5 ;  /* 0x00009005020075a7 */ /* 0x0044e400080211ff */
[----:B---3--:R-:W-:Y:S05]  /*ac80*/  @!P1 NANOSLEEP.SYNCS 0x989680 ;  /* 0x009896800000995d */ /* 0x008fea0003900000 */
[----:B------:R-:W3:Y:S02]  /*ac90*/  @!P1 SYNCS.PHASECHK.TRANS64 P1, [R2+URZ+0x90], R5 ;  /* 0x00009005020095a7 */ /* 0x000ee400080210ff */
[----:B---3--:R-:W-:Y:S05]  /*aca0*/  @!P1 BRA `(.L_x_50) ;  /* 0xfffffffc00f09947 */ /* 0x008fea000383ffff */
[----:B------:R-:W-:Y:S05]  /*acb0*/  BRA `(.L_x_187) ;  /* 0xffffff8000787947 */ /* 0x000fea000383ffff */
.L_x_53:
[----:B------:R-:W-:-:S07]  /*acc0*/  MOV R0, UR4 ;  /* 0x0000000400007c02 */ /* 0x000fce0008000f00 */
.L_x_188:
[----:B--2---:R2:W3:Y:S02]  /*acd0*/  SYNCS.PHASECHK.TRANS64.TRYWAIT P0, [R0+URZ+0xa0], R3 ;  /* 0x0000a003000075a7 */ /* 0x0044e400080011ff */
[----:B---3--:R-:W-:Y:S05]  /*ace0*/  @!P0 NANOSLEEP.SYNCS 0x989680 ;  /* 0x009896800000895d */ /* 0x008fea0003900000 */
[----:B------:R-:W3:Y:S02]  /*acf0*/  @!P0 SYNCS.PHASECHK.TRANS64 P0, [R0+URZ+0xa0], R3 ;  /* 0x0000a003000085a7 */ /* 0x000ee400080010ff */
[----:B---3--:R-:W-:Y:S05]  /*ad00*/  @!P0 BRA `(.L_x_188) ;  /* 0xfffffffc00f08947 */ /* 0x008fea000383ffff */
[----:B------:R-:W-:Y:S05]  /*ad10*/  BRA `(.L_x_52) ;  /* 0xffffff8000cc7947 */ /* 0x000fea000383ffff */
.L_x_60:
[----:B-1----:R1:W2:Y:S02]  /*ad20*/  SYNCS.PHASECHK.TRANS64.TRYWAIT P1, [R0+URZ+0x90], R5 ;  /* 0x00009005000075a7 */ /* 0x0022a400080211ff */
[----:B--2---:R-:W-:Y:S05]  /*ad30*/  @!P1 NANOSLEEP.SYNCS 0x989680 ;  /* 0x009896800000995d */ /* 0x004fea0003900000 */
[----:B------:R-:W2:Y:S02]  /*ad40*/  @!P1 SYNCS.PHASECHK.TRANS64 P1, [R0+URZ+0x90], R5 ;  /* 0x00009005000095a7 */ /* 0x000ea400080210ff */
[----:B--2---:R-:W-:Y:S05]  /*ad50*/  @!P1 BRA `(.L_x_60) ;  /* 0xfffffffc00f09947 */ /* 0x004fea000383ffff */
[----:B------:R-:W-:Y:S05]  /*ad60*/  BRA `(.L_x_189) ;  /* 0xffffff8800447947 */ /* 0x000fea000383ffff */
.L_x_61:
[----:B------:R-:W-:-:S07]  /*ad70*/  MOV R3, UR31 ;  /* 0x0000001f00037c02 */ /* 0x000fce0008000f00 */
.L_x_190:
[----:B-1----:R1:W2:Y:S02]  /*ad80*/  SYNCS.PHASECHK.TRANS64.TRYWAIT P0, [R3+URZ+0xd0], R0 ;  /* 0x0000d000030075a7 */ /* 0x0022a400080011ff */
[----:B--2---:R-:W-:Y:S05]  /*ad90*/  @!P0 NANOSLEEP.SYNCS 0x989680 ;  /* 0x009896800000895d */ /* 0x004fea0003900000 */
[----:B------:R-:W2:Y:S02]  /*ada0*/  @!P0 SYNCS.PHASECHK.TRANS64 P0, [R3+URZ+0xd0], R0 ;  /* 0x0000d000030085a7 */ /* 0x000ea400080010ff */
[----:B--2---:R-:W-:Y:S05]  /*adb0*/  @!P0 BRA `(.L_x_190) ;  /* 0xfffffffc00f08947 */ /* 0x004fea000383ffff */
[----:B------:R-:W-:Y:S05]  /*adc0*/  BRA `(.L_x_191) ;  /* 0xffffff8800947947 */ /* 0x000fea000383ffff */
.L_x_64:
[----:B------:R-:W-:Y:S07]  /*add0*/  MOV R0, UR5 ;  /* 0x0000000500007c02 */ /* 0x000fee0008000f00 */
.L_x_192:
[----:B-1----:R1:W2:Y:S02]  /*ade0*/  SYNCS.PHASECHK.TRANS64.TRYWAIT P0, [R0+URZ], R3 ;  /* 0x00000003000075a7 */ /* 0x0022a400080011ff */
[----:B--2---:R-:W-:Y:S05]  /*adf0*/  @!P0 NANOSLEEP.SYNCS 0x989680 ;  /* 0x009896800000895d */ /* 0x004fea0003900000 */
[----:B------:R-:W2:Y:S02]  /*ae00*/  @!P0 SYNCS.PHASECHK.TRANS64 P0, [R0+URZ], R3 ;  /* 0x00000003000085a7 */ /* 0x000ea400080010ff */
[----:B--2---:R-:W-:Y:S05]  /*ae10*/  @!P0 BRA `(.L_x_192) ;  /* 0xfffffffc00f08947 */ /* 0x004fea000383ffff */
[----:B------:R-:W-:Y:S05]  /*ae20*/  BRA `(.L_x_63) ;  /* 0xffffff8800b07947 */ /* 0x000fea000383ffff */
.L_x_67:
[----:B------:R-:W-:-:S07]  /*ae30*/  MOV R0, UR4 ;  /* 0x0000000400007c02 */ /* 0x000fce0008000f00 */
.L_x_193:
[----:B--2---:R2:W4:Y:S02]  /*ae40*/  SYNCS.PHASECHK.TRANS64.TRYWAIT P0, [R0+URZ], R3 ;  /* 0x00000003000075a7 */ /* 0x00452400080011ff */
[----:B----4-:R-:W-:Y:S05]  /*ae50*/  @!P0 NANOSLEEP.SYNCS 0x989680 ;  /* 0x009896800000895d */ /* 0x010fea0003900000 */
[----:B------:R-:W4:Y:S02]  /*ae60*/  @!P0 SYNCS.PHASECHK.TRANS64 P0, [R0+URZ], R3 ;  /* 0x00000003000085a7 */ /* 0x000f2400080010ff */
[----:B----4-:R-:W-:Y:S05]  /*ae70*/  @!P0 BRA `(.L_x_193) ;  /* 0xfffffffc00f08947 */ /* 0x010fea000383ffff */
[----:B------:R-:W-:Y:S05]  /*ae80*/  BRA `(.L_x_194) ;  /* 0xffffff8c008c7947 */ /* 0x000fea000383ffff */
.L_x_68:
[----:B------:R-:W-:-:S07]  /*ae90*/  MOV R0, UR5 ;  /* 0x0000000500007c02 */ /* 0x000fce0008000f00 */
.L_x_195:
[----:B-1----:R1:W2:Y:S02]  /*aea0*/  SYNCS.PHASECHK.TRANS64.TRYWAIT P0, [R0+URZ], R3 ;  /* 0x00000003000075a7 */ /* 0x0022a400080011ff */
[----:B--2---:R-:W-:Y:S05]  /*aeb0*/  @!P0 NANOSLEEP.SYNCS 0x989680 ;  /* 0x009896800000895d */ /* 0x004fea0003900000 */
[----:B------:R-:W2:Y:S02]  /*aec0*/  @!P0 SYNCS.PHASECHK.TRANS64 P0, [R0+URZ], R3 ;  /* 0x00000003000085a7 */ /* 0x000ea400080010ff */
[----:B--2---:R-:W-:Y:S05]  /*aed0*/  @!P0 BRA `(.L_x_195) ;  /* 0xfffffffc00f08947 */ /* 0x004fea000383ffff */
[----:B------:R-:W-:Y:S05]  /*aee0*/  BRA `(.L_x_196) ;  /* 0xffffff8c00987947 */ /* 0x000fea000383ffff */
.L_x_69:
[----:B------:R-:W-:-:S07]  /*aef0*/  MOV R0, UR5 ;  /* 0x0000000500007c02 */ /* 0x000fce0008000f00 */
.L_x_197:
[----:B-1----:R1:W2:Y:S02]  /*af00*/  SYNCS.PHASECHK.TRANS64.TRYWAIT P0, [R0+URZ], R3 ;  /* 0x00000003000075a7 */ /* 0x0022a400080011ff */
[----:B--2---:R-:W-:Y:S05]  /*af10*/  @!P0 NANOSLEEP.SYNCS 0x989680 ;  /* 0x009896800000895d */ /* 0x004fea0003900000 */
[----:B------:R-:W2:Y:S02]  /*af20*/  @!P0 SYNCS.PHASECHK.TRANS64 P0, [R0+URZ], R3 ;  /* 0x00000003000085a7 */ /* 0x000ea400080010ff */
[----:B--2---:R-:W-:Y:S05]  /*af30*/  @!P0 BRA `(.L_x_197) ;  /* 0xfffffffc00f08947 */ /* 0x004fea000383ffff */
[----:B------:R-:W-:Y:S05]  /*af40*/  BRA `(.L_x_198) ;  /* 0xffffff8c00a47947 */ /* 0x000fea000383ffff */
.L_x_70:
[----:B------:R-:W-:-:S07]  /*af50*/  MOV R0, UR4 ;  /* 0x0000000400007c02 */ /* 0x000fce0008000f00 */
.L_x_199:
[----:B-1----:R1:W2:Y:S02]  /*af60*/  SYNCS.PHASECHK.TRANS64.TRYWAIT P0, [R0+URZ], R3 ;  /* 0x00000003000075a7 */ /* 0x0022a400080011ff */
[----:B--2---:R-:W-:Y:S05]  /*af70*/  @!P0 NANOSLEEP.SYNCS 0x989680 ;  /* 0x009896800000895d */ /* 0x004fea0003900000 */
[----:B------:R-:W2:Y:S02]  /*af80*/  @!P0 SYNCS.PHASECHK.TRANS64 P0, [R0+URZ], R3 ;  /* 0x00000003000085a7 */ /* 0x000ea400080010ff */
[----:B--2---:R-:W-:Y:S05]  /*af90*/  @!P0 BRA `(.L_x_199) ;  /* 0xfffffffc00f08947 */ /* 0x004fea000383ffff */
[----:B------:R-:W-:Y:S05]  /*afa0*/  BRA `(.L_x_200) ;  /* 0xffffff8c00b07947 */ /* 0x000fea000383ffff */
.L_x_75:
[----:B--2---:R2:W3:Y:S02]  /*afb0*/  SYNCS.PHASECHK.TRANS64.TRYWAIT P0, [R12+URZ+0x90], R9 ;  /* 0x000090090c0075a7 */ /* 0x0044e400080011ff */
[----:B---3--:R-:W-:Y:S05]  /*afc0*/  @!P0 NANOSLEEP.SYNCS 0x989680 ;  /* 0x009896800000895d */ /* 0x008fea0003900000 */
[----:B------:R-:W3:Y:S02]  /*afd0*/  @!P0 SYNCS.PHASECHK.TRANS64 P0, [R12+URZ+0x90], R9 ;  /* 0x000090090c0085a7 */ /* 0x000ee400080010ff */
[----:B---3--:R-:W-:Y:S05]  /*afe0*/  @!P0 BRA `(.L_x_75) ;  /* 0xfffffffc00f08947 */ /* 0x008fea000383ffff */
[----:B------:R-:W-:Y:S05]  /*aff0*/  BRA `(.L_x_201) ;  /* 0xffffff9000dc7947 */ /* 0x000fea000383ffff */
.L_x_78:
[----:B------:R-:W-:Y:S07]  /*b000*/  MOV R0, UR21 ;  /* 0x0000001500007c02 */ /* 0x000fee0008000f00 */
.L_x_202:
[----:B--2---:R2:W3:Y:S02]  /*b010*/  SYNCS.PHASECHK.TRANS64.TRYWAIT P2, [R0+URZ+0x88], R9 ;  /* 0x00008809000075a7 */ /* 0x0044e400080411ff */
[----:B---3--:R-:W-:Y:S05]  /*b020*/  @!P2 NANOSLEEP.SYNCS 0x989680 ;  /* 0x009896800000a95d */ /* 0x008fea0003900000 */
[----:B------:R-:W3:Y:S02]  /*b030*/  @!P2 SYNCS.PHASECHK.TRANS64 P2, [R0+URZ+0x88], R9 ;  /* 0x000088090000a5a7 */ /* 0x000ee400080410ff */
[----:B---3--:R-:W-:Y:S05]  /*b040*/  @!P2 BRA `(.L_x_202) ;  /* 0xfffffffc00f0a947 */ /* 0x008fea000383ffff */
[----:B------:R-:W-:Y:S05]  /*b050*/  BRA `(.L_x_77) ;  /* 0xffffff9800487947 */ /* 0x000fea000383ffff */
.L_x_81:
[----:B------:R-:W-:Y:S07]  /*b060*/  MOV R9, UR21 ;  /* 0x0000001500097c02 */ /* 0x000fee0008000f00 */
.L_x_203:
[----:B--2---:R2:W3:Y:S02]  /*b070*/  SYNCS.PHASECHK.TRANS64.TRYWAIT P0, [R9+URZ+0x60], R10 ;  /* 0x0000600a090075a7 */ /* 0x0044e400080011ff */
[----:B---3--:R-:W-:Y:S05]  /*b080*/  @!P0 NANOSLEEP.SYNCS 0x989680 ;  /* 0x009896800000895d */ /* 0x008fea0003900000 */
[----:B------:R-:W3:Y:S02]  /*b090*/  @!P0 SYNCS.PHASECHK.TRANS64 P0, [R9+URZ+0x60], R10 ;  /* 0x0000600a090085a7 */ /* 0x000ee400080010ff */
[----:B---3--:R-:W-:Y:S05]  /*b0a0*/  @!P0 BRA `(.L_x_203) ;  /* 0xfffffffc00f08947 */ /* 0x008fea000383ffff */
[----:B------:R-:W-:Y:S05]  /*b0b0*/  BRA `(.L_x_204) ;  /* 0xffffff9800a47947 */ /* 0x000fea000383ffff */
.L_x_82:
[----:B------:R-:W-:Y:S07]  /*b0c0*/  MOV R9, UR21 ;  /* 0x0000001500097c02 */ /* 0x000fee0008000f00 */
.L_x_205:
[----:B--2---:R2:W3:Y:S02]  /*b0d0*/  SYNCS.PHASECHK.TRANS64.TRYWAIT P0, [R9+URZ+0x68], R10 ;  /* 0x0000680a090075a7 */ /* 0x0044e400080011ff */
[----:B---3--:R-:W-:Y:S05]  /*b0e0*/  @!P0 NANOSLEEP.SYNCS 0x989680 ;  /* 0x009896800000895d */ /* 0x008fea0003900000 */
[----:B------:R-:W3:Y:S02]  /*b0f0*/  @!P0 SYNCS.PHASECHK.TRANS64 P0, [R9+URZ+0x68], R10 ;  /* 0x0000680a090085a7 */ /* 0x000ee400080010ff */
[----:B---3--:R-:W-:Y:S05]  /*b100*/  @!P0 BRA `(.L_x_205) ;  /* 0xfffffffc00f08947 */ /* 0x008fea000383ffff */
[----:B------:R-:W-:Y:S05]  /*b110*/  BRA `(.L_x_206) ;  /* 0xffffff9800e07947 */ /* 0x000fea000383ffff */
.L_x_83:
[----:B------:R-:W-:Y:S07]  /*b120*/  MOV R9, UR21 ;  /* 0x0000001500097c02 */ /* 0x000fee0008000f00 */
.L_x_207:
[----:B--2---:R2:W3:Y:S02]  /*b130*/  SYNCS.PHASECHK.TRANS64.TRYWAIT P0, [R9+URZ+0x70], R10 ;  /* 0x0000700a090075a7 */ /* 0x0044e400080011ff */
[----:B---3--:R-:W-:Y:S05]  /*b140*/  @!P0 NANOSLEEP.SYNCS 0x989680 ;  /* 0x009896800000895d */ /* 0x008fea0003900000 */
[----:B------:R-:W3:Y:S02]  /*b150*/  @!P0 SYNCS.PHASECHK.TRANS64 P0, [R9+URZ+0x70], R10 ;  /* 0x0000700a090085a7 */ /* 0x000ee400080010ff */
[----:B---3--:R-:W-:Y:S05]  /*b160*/  @!P0 BRA `(.L_x_207) ;  /* 0xfffffffc00f08947 */ /* 0x008fea000383ffff */
[----:B------:R-:W-:Y:S05]  /*b170*/  BRA `(.L_x_208) ;  /* 0xffffff9c00207947 */ /* 0x000fea000383ffff */
.L_x_84:
[----:B------:R-:W-:Y:S07]  /*b180*/  MOV R9, UR21 ;  /* 0x0000001500097c02 */ /* 0x000fee0008000f00 */
.L_x_209:
[----:B--2---:R2:W3:Y:S02]  /*b190*/  SYNCS.PHASECHK.TRANS64.TRYWAIT P0, [R9+URZ+0x78], R10 ;  /* 0x0000780a090075a7 */ /* 0x0044e400080011ff */
[----:B---3--:R-:W-:Y:S05]  /*b1a0*/  @!P0 NANOSLEEP.SYNCS 0x989680 ;  /* 0x009896800000895d */ /* 0x008fea0003900000 */
[----:B------:R-:W3:Y:S02]  /*b1b0*/  @!P0 SYNCS.PHASECHK.TRANS64 P0, [R9+URZ+0x78], R10 ;  /* 0x0000780a090085a7 */ /* 0x000ee400080010ff */
[----:B---3--:R-:W-:Y:S05]  /*b1c0*/  @!P0 BRA `(.L_x_209) ;  /* 0xfffffffc00f08947 */ /* 0x008fea000383ffff */
[----:B------:R-:W-:Y:S05]  /*b1d0*/  BRA `(.L_x_210) ;  /* 0xffffff9c00647947 */ /* 0x000fea000383ffff */
.L_x_85:
[----:B------:R-:W-:Y:S07]  /*b1e0*/  MOV R0, UR21 ;  /* 0x0000001500007c02 */ /* 0x000fee0008000f00 */
.L_x_211:
[----:B--2---:R2:W3:Y:S02]  /*b1f0*/  SYNCS.PHASECHK.TRANS64.TRYWAIT P0, [R0+URZ+0x60], R9 ;  /* 0x00006009000075a7 */ /* 0x0044e400080011ff */
[----:B---3--:R-:W-:Y:S05]  /*b200*/  @!P0 NANOSLEEP.SYNCS 0x989680 ;  /* 0x009896800000895d */ /* 0x008fea0003900000 */
[----:B------:R-:W3:Y:S02]  /*b210*/  @!P0 SYNCS.PHASECHK.TRANS64 P0, [R0+URZ+0x60], R9 ;  /* 0x00006009000085a7 */ /* 0x000ee400080010ff */
[----:B---3--:R-:W-:Y:S05]  /*b220*/  @!P0 BRA `(.L_x_211) ;  /* 0xfffffffc00f08947 */ /* 0x008fea000383ffff */
[----:B------:R-:W-:Y:S05]  /*b230*/  BRA `(.L_x_212) ;  /* 0xffffff9c00ac7947 */ /* 0x000fea000383ffff */
.L_x_86:
[----:B------:R-:W-:Y:S07]  /*b240*/  MOV R0, UR21 ;  /* 0x0000001500007c02 */ /* 0x000fee0008000f00 */
.L_x_213:
[----:B--2---:R2:W3:Y:S02]  /*b250*/  SYNCS.PHASECHK.TRANS64.TRYWAIT P0, [R0+URZ+0x68], R9 ;  /* 0x00006809000075a7 */ /* 0x0044e400080011ff */
[----:B---3--:R-:W-:Y:S05]  /*b260*/  @!P0 NANOSLEEP.SYNCS 0x989680 ;  /* 0x009896800000895d */ /* 0x008fea0003900000 */
[----:B------:R-:W3:Y:S02]  /*b270*/  @!P0 SYNCS.PHASECHK.TRANS64 P0, [R0+URZ+0x68], R9 ;  /* 0x00006809000085a7 */ /* 0x000ee400080010ff */
[----:B---3--:R-:W-:Y:S05]  /*b280*/  @!P0 BRA `(.L_x_213) ;  /* 0xfffffffc00f08947 */ /* 0x008fea000383ffff */
[----:B------:R-:W-:Y:S05]  /*b290*/  BRA `(.L_x_214) ;  /* 0xffffff9c00f47947 */ /* 0x000fea000383ffff */
.L_x_87:
[----:B------:R-:W-:Y:S07]  /*b2a0*/  MOV R0, UR21 ;  /* 0x0000001500007c02 */ /* 0x000fee0008000f00 */
.L_x_215:
[----:B--2---:R2:W3:Y:S02]  /*b2b0*/  SYNCS.PHASECHK.TRANS64.TRYWAIT P0, [R0+URZ+0x70], R9 ;  /* 0x00007009000075a7 */ /* 0x0044e400080011ff */
[----:B---3--:R-:W-:Y:S05]  /*b2c0*/  @!P0 NANOSLEEP.SYNCS 0x989680 ;  /* 0x009896800000895d */ /* 0x008fea0003900000 */
[----:B------:R-:W3:Y:S02]  /*b2d0*/  @!P0 SYNCS.PHASECHK.TRANS64 P0, [R0+URZ+0x70], R9 ;  /* 0x00007009000085a7 */ /* 0x000ee400080010ff */
[----:B---3--:R-:W-:Y:S05]  /*b2e0*/  @!P0 BRA `(.L_x_215) ;  /* 0xfffffffc00f08947 */ /* 0x008fea000383ffff */
[----:B------:R-:W-:Y:S05]  /*b2f0*/  BRA `(.L_x_216) ;  /* 0xffffffa0003c7947 */ /* 0x000fea000383ffff */
.L_x_88:
[----:B------:R-:W-:Y:S07]  /*b300*/  MOV R0, UR21 ;  /* 0x0000001500007c02 */ /* 0x000fee0008000f00 */
.L_x_217:
[----:B--2---:R2:W3:Y:S02]  /*b310*/  SYNCS.PHASECHK.TRANS64.TRYWAIT P0, [R0+URZ+0x78], R9 ;  /* 0x00007809000075a7 */ /* 0x0044e400080011ff */
[----:B---3--:R-:W-:Y:S05]  /*b320*/  @!P0 NANOSLEEP.SYNCS 0x989680 ;  /* 0x009896800000895d */ /* 0x008fea0003900000 */
[----:B------:R-:W3:Y:S02]  /*b330*/  @!P0 SYNCS.PHASECHK.TRANS64 P0, [R0+URZ+0x78], R9 ;  /* 0x00007809000085a7 */ /* 0x000ee400080010ff */
[----:B---3--:R-:W-:Y:S05]  /*b340*/  @!P0 BRA `(.L_x_217) ;  /* 0xfffffffc00f08947 */ /* 0x008fea000383ffff */
[----:B------:R-:W-:Y:S05]  /*b350*/  BRA `(.L_x_218) ;  /* 0xffffffa000807947 */ /* 0x000fea000383ffff */
.L_x_90:
[----:B------:R-:W-:-:S07]  /*b360*/  MOV R3, UR21 ;  /* 0x0000001500037c02 */ /* 0x000fce0008000f00 */
.L_x_219:
[----:B---3--:R3:W4:Y:S02]  /*b370*/  SYNCS.PHASECHK.TRANS64.TRYWAIT P0, [R3+URZ+0x60], R10 ;  /* 0x0000600a030075a7 */ /* 0x00872400080011ff */
[----:B----4-:R-:W-:Y:S05]  /*b380*/  @!P0 NANOSLEEP.SYNCS 0x989680 ;  /* 0x009896800000895d */ /* 0x010fea0003900000 */
[----:B------:R-:W4:Y:S02]  /*b390*/  @!P0 SYNCS.PHASECHK.TRANS64 P0, [R3+URZ+0x60], R10 ;  /* 0x0000600a030085a7 */ /* 0x000f2400080010ff */
[----:B----4-:R-:W-:Y:S05]  /*b3a0*/  @!P0 BRA `(.L_x_219) ;  /* 0xfffffffc00f08947 */ /* 0x010fea000383ffff */
[----:B------:R-:W-:Y:S05]  /*b3b0*/  BRA `(.L_x_220) ;  /* 0xffffffa000f07947 */ /* 0x000fea000383ffff */
.L_x_91:
[----:B---3--:R-:W-:-:S07]  /*b3c0*/  MOV R3, UR21 ;  /* 0x0000001500037c02 */ /* 0x008fce0008000f00 */
.L_x_221:
[----:B---3--:R3:W4:Y:S02]  /*b3d0*/  SYNCS.PHASECHK.TRANS64.TRYWAIT P0, [R3+URZ+0x68], R10 ;  /* 0x0000680a030075a7 */ /* 0x00872400080011ff */
[----:B----4-:R-:W-:Y:S05]  /*b3e0*/  @!P0 NANOSLEEP.SYNCS 0x989680 ;  /* 0x009896800000895d */ /* 0x010fea0003900000 */
[----:B------:R-:W4:Y:S02]  /*b3f0*/  @!P0 SYNCS.PHASECHK.TRANS64 P0, [R3+URZ+0x68], R10 ;  /* 0x0000680a030085a7 */ /* 0x000f2400080010ff */
[----:B----4-:R-:W-:Y:S05]  /*b400*/  @!P0 BRA `(.L_x_221) ;  /* 0xfffffffc00f08947 */ /* 0x010fea000383ffff */
[----:B------:R-:W-:Y:S05]  /*b410*/  BRA `(.L_x_222) ;  /* 0xffffffa000e07947 */ /* 0x000fea000383ffff */
.L_x_92:
[----:B---3--:R-:W-:-:S07]  /*b420*/  MOV R3, UR21 ;  /* 0x0000001500037c02 */ /* 0x008fce0008000f00 */
.L_x_223:
[----:B---3--:R3:W4:Y:S02]  /*b430*/  SYNCS.PHASECHK.TRANS64.TRYWAIT P0, [R3+URZ+0x70], R10 ;  /* 0x0000700a030075a7 */ /* 0x00872400080011ff */
[----:B----4-:R-:W-:Y:S05]  /*b440*/  @!P0 NANOSLEEP.SYNCS 0x989680 ;  /* 0x009896800000895d */ /* 0x010fea0003900000 */
[----:B------:R-:W4:Y:S02]  /*b450*/  @!P0 SYNCS.PHASECHK.TRANS64 P0, [R3+URZ+0x70], R10 ;  /* 0x0000700a030085a7 */ /* 0x000f2400080010ff */
[----:B----4-:R-:W-:Y:S05]  /*b460*/  @!P0 BRA `(.L_x_223) ;  /* 0xfffffffc00f08947 */ /* 0x010fea000383ffff */
[----:B------:R-:W-:Y:S05]  /*b470*/  BRA `(.L_x_224) ;  /* 0xffffffa000d47947 */ /* 0x000fea000383ffff */
.L_x_94:
[----:B-1----:R1:W2:Y:S02]  /*b480*/  SYNCS.PHASECHK.TRANS64.TRYWAIT P0, [R3+URZ+0x90], R0 ;  /* 0x00009000030075a7 */ /* 0x0022a400080011ff */
[----:B--2---:R-:W-:Y:S05]  /*b490*/  @!P0 NANOSLEEP.SYNCS 0x989680 ;  /* 0x009896800000895d */ /* 0x004fea0003900000 */
[----:B------:R-:W2:Y:S02]  /*b4a0*/  @!P0 SYNCS.PHASECHK.TRANS64 P0, [R3+URZ+0x90], R0 ;  /* 0x00009000030085a7 */ /* 0x000ea400080010ff */
[----:B--2---:R-:W-:Y:S05]  /*b4b0*/  @!P0 BRA `(.L_x_94) ;  /* 0xfffffffc00f08947 */ /* 0x004fea000383ffff */
[----:B------:R-:W-:Y:S05]  /*b4c0*/  BRA `(.L_x_225) ;  /* 0xffffffa400ac7947 */ /* 0x000fea000383ffff */
.L_x_105:
[----:B-1----:R-:W-:Y:S04]  /*b4d0*/  MOV R0, UR43 ;  /* 0x0000002b00007c02 */ /* 0x002fe80008000f00 */
[----:B------:R1:W2:Y:S03]  /*b4e0*/  SYNCS.PHASECHK.TRANS64.TRYWAIT P1, [R0+URZ+0x40], R3 ;  /* 0x00004003000075a7 */ /* 0x0002a600080211ff */
[----:B--2---:R-:W-:Y:S05]  /*b4f0*/  @!P1 NANOSLEEP.SYNCS 0x989680 ;  /* 0x009896800000995d */ /* 0x004fea0003900000 */
[----:B------:R-:W2:Y:S02]  /*b500*/  @!P1 SYNCS.PHASECHK.TRANS64 P1, [R0+URZ+0x40], R3 ;  /* 0x00004003000095a7 */ /* 0x000ea400080210ff */
[----:B--2---:R-:W-:Y:S05]  /*b510*/  @!P1 BRA `(.L_x_105) ;  /* 0xfffffffc00ec9947 */ /* 0x004fea000383ffff */
[----:B------:R-:W-:Y:S05]  /*b520*/  BRA `(.L_x_104) ;  /* 0xffffffb400487947 */ /* 0x000fea000383ffff */
.L_x_107:
[----:B-1----:R1:W4:Y:S02]  /*b530*/  SYNCS.PHASECHK.TRANS64.TRYWAIT P0, [R85+URZ+0xb0], R2 ;  /* 0x0000b002550075a7 */ /* 0x00232400080011ff */
[----:B----4-:R-:W-:Y:S05]  /*b540*/  @!P0 NANOSLEEP.SYNCS 0x989680 ;  /* 0x009896800000895d */ /* 0x010fea0003900000 */
[----:B------:R-:W4:Y:S02]  /*b550*/  @!P0 SYNCS.PHASECHK.TRANS64 P0, [R85+URZ+0xb0], R2 ;  /* 0x0000b002550085a7 */ /* 0x000f2400080010ff */
[----:B----4-:R-:W-:Y:S05]  /*b560*/  @!P0 BRA `(.L_x_107) ;  /* 0xfffffffc00f08947 */ /* 0x010fea000383ffff */
[----:B------:R-:W-:Y:S05]  /*b570*/  BRA `(.L_x_106) ;  /* 0xffffffb400747947 */ /* 0x000fea000383ffff */
.L_x_116:
[----:B--2---:R2:W3:Y:S02]  /*b580*/  SYNCS.PHASECHK.TRANS64.TRYWAIT P0, [R3+URZ+0x40], R0 ;  /* 0x00004000030075a7 */ /* 0x0044e400080011ff */
[----:B---3--:R-:W-:Y:S05]  /*b590*/  @!P0 NANOSLEEP.SYNCS 0x989680 ;  /* 0x009896800000895d */ /* 0x008fea0003900000 */
[----:B------:R-:W3:Y:S02]  /*b5a0*/  @!P0 SYNCS.PHASECHK.TRANS64 P0, [R3+URZ+0x40], R0 ;  /* 0x00004000030085a7 */ /* 0x000ee400080010ff */
[----:B---3--:R-:W-:Y:S05]  /*b5b0*/  @!P0 BRA `(.L_x_116) ;  /* 0xfffffffc00f08947 */ /* 0x008fea000383ffff */
[----:B------:R-:W-:Y:S05]  /*b5c0*/  BRA `(.L_x_115) ;  /* 0xffffffbc00187947 */ /* 0x000fea000383ffff */
.L_x_124:
[----:B--2---:R2:W3:Y:S02]  /*b5d0*/  SYNCS.PHASECHK.TRANS64.TRYWAIT P0, [R20+URZ+0x40], R5 ;  /* 0x00004005140075a7 */ /* 0x0044e400080011ff */
[----:B---3--:R-:W-:Y:S05]  /*b5e0*/  @!P0 NANOSLEEP.SYNCS 0x989680 ;  /* 0x009896800000895d */ /* 0x008fea0003900000 */
[----:B------:R-:W3:Y:S02]  /*b5f0*/  @!P0 SYNCS.PHASECHK.TRANS64 P0, [R20+URZ+0x40], R5 ;  /* 0x00004005140085a7 */ /* 0x000ee400080010ff */
[----:B---3--:R-:W-:Y:S05]  /*b600*/  @!P0 BRA `(.L_x_124) ;  /* 0xfffffffc00f08947 */ /* 0x008fea000383ffff */
[----:B------:R-:W-:Y:S05]  /*b610*/  BRA `(.L_x_123) ;  /* 0xffffffc000dc7947 */ /* 0x000fea000383ffff */
.L_x_132:
[----:B--2---:R2:W3:Y:S02]  /*b620*/  SYNCS.PHASECHK.TRANS64.TRYWAIT P0, [R20+URZ+0x40], R5 ;  /* 0x00004005140075a7 */ /* 0x0044e400080011ff */
[----:B---3--:R-:W-:Y:S05]  /*b630*/  @!P0 NANOSLEEP.SYNCS 0x989680 ;  /* 0x009896800000895d */ /* 0x008fea0003900000 */
[----:B------:R-:W3:Y:S02]  /*b640*/  @!P0 SYNCS.PHASECHK.TRANS64 P0, [R20+URZ+0x40], R5 ;  /* 0x00004005140085a7 */ /* 0x000ee400080010ff */
[----:B---3--:R-:W-:Y:S05]  /*b650*/  @!P0 BRA `(.L_x_132) ;  /* 0xfffffffc00f08947 */ /* 0x008fea000383ffff */
[----:B------:R-:W-:Y:S05]  /*b660*/  BRA `(.L_x_131) ;  /* 0xffffffc800a07947 */ /* 0x000fea000383ffff */
.L_x_140:
[----:B--2---:R2:W3:Y:S02]  /*b670*/  SYNCS.PHASECHK.TRANS64.TRYWAIT P0, [R20+URZ+0x40], R5 ;  /* 0x00004005140075a7 */ /* 0x0044e400080011ff */
[----:B---3--:R-:W-:Y:S05]  /*b680*/  @!P0 NANOSLEEP.SYNCS 0x989680 ;  /* 0x009896800000895d */ /* 0x008fea0003900000 */
[----:B------:R-:W3:Y:S02]  /*b690*/  @!P0 SYNCS.PHASECHK.TRANS64 P0, [R20+URZ+0x40], R5 ;  /* 0x00004005140085a7 */ /* 0x000ee400080010ff */
[----:B---3--:R-:W-:Y:S05]  /*b6a0*/  @!P0 BRA `(.L_x_140) ;  /* 0xfffffffc00f08947 */ /* 0x008fea000383ffff */
[----:B------:R-:W-:Y:S05]  /*b6b0*/  BRA `(.L_x_139) ;  /* 0xffffffd000707947 */ /* 0x000fea000383ffff */
.L_x_148:
[----:B--2---:R2:W3:Y:S02]  /*b6c0*/  SYNCS.PHASECHK.TRANS64.TRYWAIT P0, [R20+URZ+0x40], R5 ;  /* 0x00004005140075a7 */ /* 0x0044e400080011ff */
[----:B---3--:R-:W-:Y:S05]  /*b6d0*/  @!P0 NANOSLEEP.SYNCS 0x989680 ;  /* 0x009896800000895d */ /* 0x008fea0003900000 */
[----:B------:R-:W3:Y:S02]  /*b6e0*/  @!P0 SYNCS.PHASECHK.TRANS64 P0, [R20+URZ+0x40], R5 ;  /* 0x00004005140085a7 */ /* 0x000ee400080010ff */
[----:B---3--:R-:W-:Y:S05]  /*b6f0*/  @!P0 BRA `(.L_x_148) ;  /* 0xfffffffc00f08947 */ /* 0x008fea000383ffff */
[----:B------:R-:W-:Y:S05]  /*b700*/  BRA `(.L_x_147) ;  /* 0xffffffd800507947 */ /* 0x000fea000383ffff */
.L_x_156:
[----:B--2---:R2:W3:Y:S02]  /*b710*/  SYNCS.PHASECHK.TRANS64.TRYWAIT P0, [R20+URZ+0x40], R5 ;  /* 0x00004005140075a7 */ /* 0x0044e400080011ff */
[----:B---3--:R-:W-:Y:S05]  /*b720*/  @!P0 NANOSLEEP.SYNCS 0x989680 ;  /* 0x009896800000895d */ /* 0x008fea0003900000 */
[----:B------:R-:W3:Y:S02]  /*b730*/  @!P0 SYNCS.PHASECHK.TRANS64 P0, [R20+URZ+0x40], R5 ;  /* 0x00004005140085a7 */ /* 0x000ee400080010ff */
[----:B---3--:R-:W-:Y:S05]  /*b740*/  @!P0 BRA `(.L_x_156) ;  /* 0xfffffffc00f08947 */ /* 0x008fea000383ffff */
[----:B------:R-:W-:Y:S05]  /*b750*/  BRA `(.L_x_155) ;  /* 0xffffffe000247947 */ /* 0x000fea000383ffff */
.L_x_164:
[----:B--2---:R2:W3:Y:S02]  /*b760*/  SYNCS.PHASECHK.TRANS64.TRYWAIT P0, [R20+URZ+0x40], R3 ;  /* 0x00004003140075a7 */ /* 0x0044e400080011ff */
[----:B---3--:R-:W-:Y:S05]  /*b770*/  @!P0 NANOSLEEP.SYNCS 0x989680 ;  /* 0x009896800000895d */ /* 0x008fea0003900000 */
[----:B------:R-:W3:Y:S02]  /*b780*/  @!P0 SYNCS.PHASECHK.TRANS64 P0, [R20+URZ+0x40], R3 ;  /* 0x00004003140085a7 */ /* 0x000ee400080010ff */
[----:B---3--:R-:W-:Y:S05]  /*b790*/  @!P0 BRA `(.L_x_164) ;  /* 0xfffffffc00f08947 */ /* 0x008fea000383ffff */
[----:B------:R-:W-:Y:S05]  /*b7a0*/  BRA `(.L_x_163) ;  /* 0xffffffe400f87947 */ /* 0x000fea000383ffff */
        .weak           $__internal_0_$__cuda_sm10x_tcgen05_guardrail_trap_col_being_dealloced_not_returned_by_alloc
        .type           $__internal_0_$__cuda_sm10x_tcgen05_guardrail_trap_col_being_dealloced_not_returned_by_alloc,@function
        .size           $__internal_0_$__cuda_sm10x_tcgen05_guardrail_trap_col_being_dealloced_not_returned_by_alloc,($__internal_1_$__cuda_sm10x_tcgen05_guardrail_trap_phase_invalid_during_alloc - $__internal_0_$__cuda_sm10x_tcgen05_guardrail_trap_col_being_dealloced_not_returned_by_alloc)
$__internal_0_$__cuda_sm10x_tcgen05_guardrail_trap_col_being_dealloced_not_returned_by_alloc:
[----:B------:R-:W-:Y:S05]  /*b7b0*/  BPT.TRAP 0x1 ;  /* 0x000000040000795c */ /* 0x000fea0000300000 */
[----:B------:R-:W-:-:S04]  /*b7c0*/  HFMA2 R3, -RZ, RZ, 0, 0 ;  /* 0x00000000ff037431 */ /* 0x000fc800000001ff */
[----:B------:R-:W-:Y:S05]  /*b7d0*/  RET.REL.NODEC R2 `(_ZN7cutlass13device_kernelINS_4gemm6kernel13GemmUniversalIN4cute5tupleIJiiiiEEENS1_10collective13CollectiveMmaINS1_35MainloopSm100TmaUmmaWarpSpecializedILi4ELi2ELi4ENS5_IJNS4_1CILi4EEENSA_ILi2EEENSA_ILi1EEEEEEEENS5_IJNSA_ILi64EEENSA_ILi256EEENSA_ILi32EEEEEEfNS5_IJlSD_lEEEfSK_NS4_8TiledMMAINS4_8MMA_AtomIJNS4_17SM100_MMA_TF32_SSINS_10tfloat32_tESO_fLi64ELi256ELNS4_4UMMA5MajorE0ELSQ_0ELNSP_7ScaleInE0ELSR_0EEEEEENS4_6LayoutINS5_IJSD_SD_SD_EEENS5_IJNSA_ILi0EEESW_SW_EEEEENS5_IJNS4_10UnderscoreESZ_SZ_EEEEENS4_23SM90_TMA_LOAD_MULTICASTENS4_14ComposedLayoutINS4_7SwizzleILi3ELi4ELi3EEENS4_18smem_ptr_flag_bitsILi32EEENSU_INS5_IJNSA_ILi8EEESI_EEENS5_IJSI_SD_EEEEEEEvNS4_8identityES12_S1C_vS1D_EENS_8epilogue10collective18CollectiveEpilogueINS1F_23Sm100TmaWarpSpecializedILi4ELi2ELi16ELb1ELb0EEEJSJ_NS5_IJNSU_ISG_SD_EENSU_ISI_SD_EEEEEfSK_fSK_NS1F_6fusion15FusionCallbacksIS1J_NS1N_17LinearCombinationIffffLNS_15FloatRoundStyleE2EEESJ_S1M_JEEENS4_5SM1004TMEM4LOAD26SM100_TMEM_LOAD_16dp128b8xENS4_13SM90_TMA_LOADES1C_NS4_17SM75_U32x4_LDSM_NENS4_14SM90_TMA_STOREES1C_NS4_17SM90_U32x4_STSM_NENS4_39AutoVectorizingCopyWithAssumedAlignmentILi128EEEEEEvvEEEEvNT_6ParamsE) ;  /* 0xffffff4802087950 */ /* 0x000fea0003c3ffff */
        .weak           $__internal_1_$__cuda_sm10x_tcgen05_guardrail_trap_phase_invalid_during_alloc
        .type           $__internal_1_$__cuda_sm10x_tcgen05_guardrail_trap_phase_invalid_during_alloc,@function
        .size           $__internal_1_$__cuda_sm10x_tcgen05_guardrail_trap_phase_invalid_during_alloc,($__internal_2_$__cuda_sm10x_tcgen05_guardrail_trap_unallocated_columns_being_dealloced - $__internal_1_$__cuda_sm10x_tcgen05_guardrail_trap_phase_invalid_during_alloc)
$__internal_1_$__cuda_sm10x_tcgen05_guardrail_trap_phase_invalid_during_alloc:
[----:B------:R-:W-:Y:S05]  /*b7e0*/  BPT.TRAP 0x1 ;  /* 0x000000040000795c */ /* 0x000fea0000300000 */
[----:B------:R-:W-:-:S04]  /*b7f0*/  MOV R5, 0x0 ;  /* 0x0000000000057802 */ /* 0x000fc80000000f00 */
[----:B------:R-:W-:Y:S05]  /*b800*/  RET.REL.NODEC R4 `(_ZN7cutlass13device_kernelINS_4gemm6kernel13GemmUniversalIN4cute5tupleIJiiiiEEENS1_10collective13CollectiveMmaINS1_35MainloopSm100TmaUmmaWarpSpecializedILi4ELi2ELi4ENS5_IJNS4_1CILi4EEENSA_ILi2EEENSA_ILi1EEEEEEEENS5_IJNSA_ILi64EEENSA_ILi256EEENSA_ILi32EEEEEEfNS5_IJlSD_lEEEfSK_NS4_8TiledMMAINS4_8MMA_AtomIJNS4_17SM100_MMA_TF32_SSINS_10tfloat32_tESO_fLi64ELi256ELNS4_4UMMA5MajorE0ELSQ_0ELNSP_7ScaleInE0ELSR_0EEEEEENS4_6LayoutINS5_IJSD_SD_SD_EEENS5_IJNSA_ILi0EEESW_SW_EEEEENS5_IJNS4_10UnderscoreESZ_SZ_EEEEENS4_23SM90_TMA_LOAD_MULTICASTENS4_14ComposedLayoutINS4_7SwizzleILi3ELi4ELi3EEENS4_18smem_ptr_flag_bitsILi32EEENSU_INS5_IJNSA_ILi8EEESI_EEENS5_IJSI_SD_EEEEEEEvNS4_8identityES12_S1C_vS1D_EENS_8epilogue10collective18CollectiveEpilogueINS1F_23Sm100TmaWarpSpecializedILi4ELi2ELi16ELb1ELb0EEEJSJ_NS5_IJNSU_ISG_SD_EENSU_ISI_SD_EEEEEfSK_fSK_NS1F_6fusion15FusionCallbacksIS1J_NS1N_17LinearCombinationIffffLNS_15FloatRoundStyleE2EEESJ_S1M_JEEENS4_5SM1004TMEM4LOAD26SM100_TMEM_LOAD_16dp128b8xENS4_13SM90_TMA_LOADES1C_NS4_17SM75_U32x4_LDSM_NENS4_14SM90_TMA_STOREES1C_NS4_17SM90_U32x4_STSM_NENS4_39AutoVectorizingCopyWithAssumedAlignmentILi128EEEEEEvvEEEEvNT_6ParamsE) ;  /* 0xffffff4404fc7950 */ /* 0x000fea0003c3ffff */
        .weak           $__internal_2_$__cuda_sm10x_tcgen05_guardrail_trap_unallocated_columns_being_dealloced
        .type           $__internal_2_$__cuda_sm10x_tcgen05_guardrail_trap_unallocated_columns_being_dealloced,@function
        .size           $__internal_2_$__cuda_sm10x_tcgen05_guardrail_trap_unallocated_columns_being_dealloced,(.L_x_227 - $__internal_2_$__cuda_sm10x_tcgen05_guardrail_trap_unallocated_columns_being_dealloced)
$__internal_2_$__cuda_sm10x_tcgen05_guardrail_trap_unallocated_columns_being_dealloced:
[----:B------:R-:W-:Y:S05]  /*b810*/  BPT.TRAP 0x1 ;  /* 0x000000040000795c */ /* 0x000fea0000300000 */
[----:B------:R-:W-:-:S04]  /*b820*/  HFMA2 R3, -RZ, RZ, 0, 0 ;  /* 0x00000000ff037431 */ /* 0x000fc800000001ff */
[----:B------:R-:W-:Y:S05]  /*b830*/  RET.REL.NODEC R2 `(_ZN7cutlass13device_kernelINS_4gemm6kernel13GemmUniversalIN4cute5tupleIJiiiiEEENS1_10collective13CollectiveMmaINS1_35MainloopSm100TmaUmmaWarpSpecializedILi4ELi2ELi4ENS5_IJNS4_1CILi4EEENSA_ILi2EEENSA_ILi1EEEEEEEENS5_IJNSA_ILi64EEENSA_ILi256EEENSA_ILi32EEEEEEfNS5_IJlSD_lEEEfSK_NS4_8TiledMMAINS4_8MMA_AtomIJNS4_17SM100_MMA_TF32_SSINS_10tfloat32_tESO_fLi64ELi256ELNS4_4UMMA5MajorE0ELSQ_0ELNSP_7ScaleInE0ELSR_0EEEEEENS4_6LayoutINS5_IJSD_SD_SD_EEENS5_IJNSA_ILi0EEESW_SW_EEEEENS5_IJNS4_10UnderscoreESZ_SZ_EEEEENS4_23SM90_TMA_LOAD_MULTICASTENS4_14ComposedLayoutINS4_7SwizzleILi3ELi4ELi3EEENS4_18smem_ptr_flag_bitsILi32EEENSU_INS5_IJNSA_ILi8EEESI_EEENS5_IJSI_SD_EEEEEEEvNS4_8identityES12_S1C_vS1D_EENS_8epilogue10collective18CollectiveEpilogueINS1F_23Sm100TmaWarpSpecializedILi4ELi2ELi16ELb1ELb0EEEJSJ_NS5_IJNSU_ISG_SD_EENSU_ISI_SD_EEEEEfSK_fSK_NS1F_6fusion15FusionCallbacksIS1J_NS1N_17LinearCombinationIffffLNS_15FloatRoundStyleE2EEESJ_S1M_JEEENS4_5SM1004TMEM4LOAD26SM100_TMEM_LOAD_16dp128b8xENS4_13SM90_TMA_LOADES1C_NS4_17SM75_U32x4_LDSM_NENS4_14SM90_TMA_STOREES1C_NS4_17SM90_U32x4_STSM_NENS4_39AutoVectorizingCopyWithAssumedAlignmentILi128EEEEEEvvEEEEvNT_6ParamsE) ;  /* 0xffffff4402f07950 */ /* 0x000fea0003c3ffff */
.L_x_226:
[----:B------:R-:W-:-:S00]  /*b840*/  BRA `(.L_x_226) ;  /* 0xfffffffc00fc7947 */ /* 0x000fc0000383ffff */
[----:B------:R-:W-:-:S00]  /*b850*/  NOP ;  /* 0x0000000000007918 */ /* 0x000fc00000000000 */
        /* <DEDUP_REMOVED lines=10> */
.L_x_227:


//--------------------- .nv.global.init           --------------------------
	.section	.nv.global.init,"aw",@progbits
.nv.global.init:
	.type		$str$27,@object
	.size		$str$27,($str$28 - $str$27)
$str$27:
        /*0000*/ 	.byte	0x28, 0x61, 0x64, 0x64, 0x72, 0x65, 0x73, 0x73, 0x20, 0x26, 0x20, 0x6d, 0x61, 0x73, 0x6b, 0x29
        /*0010*/ 	.byte	0x20, 0x3d, 0x3d, 0x20, 0x30, 0x00
	.type		$str$28,@object
	.size		$str$28,($str$26 - $str$28)
$str$28:
        /*0016*/ 	.byte	0x2f, 0x74, 0x6d, 0x70, 0x2f, 0x63, 0x75, 0x74, 0x6c, 0x61, 0x73, 0x73, 0x5f, 0x73, 0x77, 0x65
        /*0026*/ 	.byte	0x65, 0x70, 0x5f, 0x73, 0x72, 0x63, 0x2f, 0x69, 0x6e, 0x63, 0x6c, 0x75, 0x64, 0x65, 0x2f, 0x63
        /*0036*/ 	.byte	0x75, 0x74, 0x65, 0x2f, 0x70, 0x6f, 0x69, 0x6e, 0x74, 0x65, 0x72, 0x5f, 0x66, 0x6c, 0x61, 0x67
        /*0046*/ 	.byte	0x67, 0x65, 0x64, 0x2e, 0x68, 0x70, 0x70, 0x00
	.type		$str$26,@object
	.size		$str$26,($str$25 - $str$26)
$str$26:
        /*004e*/ 	.byte	0x2f, 0x74, 0x6d, 0x70, 0x2f, 0x63, 0x75, 0x74, 0x6c, 0x61, 0x73, 0x73, 0x5f, 0x73, 0x77, 0x65
        /*005e*/ 	.byte	0x65, 0x70, 0x5f, 0x73, 0x72, 0x63, 0x2f, 0x69, 0x6e, 0x63, 0x6c, 0x75, 0x64, 0x65, 0x2f, 0x63
        /*006e*/ 	.byte	0x75, 0x74, 0x65, 0x2f, 0x61, 0x74, 0x6f, 0x6d, 0x2f, 0x63, 0x6f, 0x70, 0x79, 0x5f, 0x74, 0x72
        /*007e*/ 	.byte	0x61, 0x69, 0x74, 0x73, 0x5f, 0x73, 0x6d, 0x31, 0x30, 0x30, 0x2e, 0x68, 0x70, 0x70, 0x00
	.type		$str$25,@object
	.size		$str$25,(__unnamed_1 - $str$25)
$str$25:
        /*008d*/ 	.byte	0x28, 0x28, 0x75, 0x69, 0x6e, 0x74, 0x33, 0x32, 0x5f, 0x74, 0x28, 0x74, 0x68, 0x72, 0x65, 0x61
        /*009d*/ 	.byte	0x64, 0x49, 0x64, 0x78, 0x2e, 0x78, 0x29, 0x20, 0x2f, 0x20, 0x33, 0x32, 0x29, 0x20, 0x25, 0x20
        /*00ad*/ 	.byte	0x34, 0x29, 0x20, 0x3d, 0x3d, 0x20, 0x28, 0x28, 0x28, 0x74, 0x6d, 0x65, 0x6d, 0x5f, 0x61, 0x64
        /*00bd*/ 	.byte	0x64, 0x72, 0x20, 0x3e, 0x3e, 0x20, 0x31, 0x36, 0x29, 0x20, 0x2f, 0x20, 0x33, 0x32, 0x29, 0x20
        /*00cd*/ 	.byte	0x25, 0x20, 0x34, 0x29, 0x00
	.type		__unnamed_1,@object
	.size		__unnamed_1,(__unnamed_2 - __unnamed_1)
__unnamed_1:
        /*00d2*/ 	.byte	0x61, 0x75, 0x74, 0x6f, 0x20, 0x63, 0x75, 0x74, 0x65, 0x3a, 0x3a, 0x61, 0x73, 0x5f, 0x70, 0x6f
        /* <DEDUP_REMOVED lines=23> */
        /*0252*/ 	.byte	0x3c, 0x32, 0x30, 0x34, 0x38, 0x3e, 0x3e, 0x3e, 0x3e, 0x5d, 0x00
	.type		__unnamed_2,@object
	.size		__unnamed_2,(.L_2 - __unnamed_2)
__unnamed_2:
        /* <DEDUP_REMOVED lines=45> */
        /*052d*/ 	.byte	0x3e, 0x3e, 0x3e, 0x5d, 0x00
.L_2:


//--------------------- .nv.shared._ZN7cutlass13device_kernelINS_4gemm6kernel13GemmUniversalIN4cute5tupleIJiiiiEEENS1_10collective13CollectiveMmaINS1_35MainloopSm100TmaUmmaWarpSpecializedILi4ELi2ELi4ENS5_IJNS4_1CILi4EEENSA_ILi2EEENSA_ILi1EEEEEEEENS5_IJNSA_ILi64EEENSA_ILi256EEENSA_ILi32EEEEEEfNS5_IJlSD_lEEEfSK_NS4_8TiledMMAINS4_8MMA_AtomIJNS4_17SM100_MMA_TF32_SSINS_10tfloat32_tESO_fLi64ELi256ELNS4_4UMMA5MajorE0ELSQ_0ELNSP_7ScaleInE0ELSR_0EEEEEENS4_6LayoutINS5_IJSD_SD_SD_EEENS5_IJNSA_ILi0EEESW_SW_EEEEENS5_IJNS4_10UnderscoreESZ_SZ_EEEEENS4_23SM90_TMA_LOAD_MULTICASTENS4_14ComposedLayoutINS4_7SwizzleILi3ELi4ELi3EEENS4_18smem_ptr_flag_bitsILi32EEENSU_INS5_IJNSA_ILi8EEESI_EEENS5_IJSI_SD_EEEEEEEvNS4_8identityES12_S1C_vS1D_EENS_8epilogue10collective18CollectiveEpilogueINS1F_23Sm100TmaWarpSpecializedILi4ELi2ELi16ELb1ELb0EEEJSJ_NS5_IJNSU_ISG_SD_EENSU_ISI_SD_EEEEEfSK_fSK_NS1F_6fusion15FusionCallbacksIS1J_NS1N_17LinearCombinationIffffLNS_15FloatRoundStyleE2EEESJ_S1M_JEEENS4_5SM1004TMEM4LOAD26SM100_TMEM_LOAD_16dp128b8xENS4_13SM90_TMA_LOADES1C_NS4_17SM75_U32x4_LDSM_NENS4_14SM90_TMA_STOREES1C_NS4_17SM90_U32x4_STSM_NENS4_39AutoVectorizingCopyWithAssumedAlignmentILi128EEEEEEvvEEEEvNT_6ParamsE --------------------------
	.section	.nv.shared._ZN7cutlass13device_kernelINS_4gemm6kernel13GemmUniversalIN4cute5tupleIJiiiiEEENS1_10collective13CollectiveMmaINS1_35MainloopSm100TmaUmmaWarpSpecializedILi4ELi2ELi4ENS5_IJNS4_1CILi4EEENSA_ILi2EEENSA_ILi1EEEEEEEENS5_IJNSA_ILi64EEENSA_ILi256EEENSA_ILi32EEEEEEfNS5_IJlSD_lEEEfSK_NS4_8TiledMMAINS4_8MMA_AtomIJNS4_17SM100_MMA_TF32_SSINS_10tfloat32_tESO_fLi64ELi256ELNS4_4UMMA5MajorE0ELSQ_0ELNSP_7ScaleInE0ELSR_0EEEEEENS4_6LayoutINS5_IJSD_SD_SD_EEENS5_IJNSA_ILi0EEESW_SW_EEEEENS5_IJNS4_10UnderscoreESZ_SZ_EEEEENS4_23SM90_TMA_LOAD_MULTICASTENS4_14ComposedLayoutINS4_7SwizzleILi3ELi4ELi3EEENS4_18smem_ptr_flag_bitsILi32EEENSU_INS5_IJNSA_ILi8EEESI_EEENS5_IJSI_SD_EEEEEEEvNS4_8identityES12_S1C_vS1D_EENS_8epilogue10collective18CollectiveEpilogueINS1F_23Sm100TmaWarpSpecializedILi4ELi2ELi16ELb1ELb0EEEJSJ_NS5_IJNSU_ISG_SD_EENSU_ISI_SD_EEEEEfSK_fSK_NS1F_6fusion15FusionCallbacksIS1J_NS1N_17LinearCombinationIffffLNS_15FloatRoundStyleE2EEESJ_S1M_JEEENS4_5SM1004TMEM4LOAD26SM100_TMEM_LOAD_16dp128b8xENS4_13SM90_TMA_LOADES1C_NS4_17SM75_U32x4_LDSM_NENS4_14SM90_TMA_STOREES1C_NS4_17SM90_U32x4_STSM_NENS4_39AutoVectorizingCopyWithAssumedAlignmentILi128EEEEEEvvEEEEvNT_6ParamsE,"aw",@nobits
	.sectionflags	@""
	.align	16
	.zero		1024


//--------------------- .nv.shared.reserved.0     --------------------------
	.section	.nv.shared.reserved.0,"aw",@nobits
	.weak		__nv_reservedSMEM_offset_0_alias
	.size		__nv_reservedSMEM_offset_0_alias, 0, 64
	.other		__nv_reservedSMEM_offset_0_alias,@"STO_CUDA_RESERVED_SHARED STV_DEFAULT"
__nv_reservedSMEM_offset_0_alias:
	.zero		0
.nv.shared.reserved.0:
	.zero		64
	.weak		__nv_reservedSMEM_tcgen05_partition
	.type		__nv_reservedSMEM_tcgen05_partition,@object
	.size		__nv_reservedSMEM_tcgen05_partition,(.L_0 - __nv_reservedSMEM_tcgen05_partition)
__nv_reservedSMEM_tcgen05_partition:
	.zero		32
.L_0:


//--------------------- .nv.global                --------------------------
	.section	.nv.global,"aw",@nobits
.nv.global:
	.type		_ZN40_INTERNAL_6586da14_4_k_cu_a5a8cb11_323854cute1_E,@object
	.size		_ZN40_INTERNAL_6586da14_4_k_cu_a5a8cb11_323854cute1_E,(_ZN40_INTERNAL_6586da14_4_k_cu_a5a8cb11_323854cuda3std3__45__cpo6cbeginE - _ZN40_INTERNAL_6586da14_4_k_cu_a5a8cb11_323854cute1_E)
_ZN40_INTERNAL_6586da14_4_k_cu_a5a8cb11_323854cute1_E:
	.zero		1
	.type		_ZN40_INTERNAL_6586da14_4_k_cu_a5a8cb11_323854cuda3std3__45__cpo6cbeginE,@object
	.size		_ZN40_INTERNAL_6586da14_4_k_cu_a5a8cb11_323854cuda3std3__45__cpo6cbeginE,(_ZN40_INTERNAL_6586da14_4_k_cu_a5a8cb11_323854cuda3std3__48in_placeE - _ZN40_INTERNAL_6586da14_4_k_cu_a5a8cb11_323854cuda3std3__45__cpo6cbeginE)
_ZN40_INTERNAL_6586da14_4_k_cu_a5a8cb11_323854cuda3std3__45__cpo6cbeginE:
	.zero		1
	.type		_ZN40_INTERNAL_6586da14_4_k_cu_a5a8cb11_323854cuda3std3__48in_placeE,@object
	.size		_ZN40_INTERNAL_6586da14_4_k_cu_a5a8cb11_323854cuda3std3__48in_placeE,(_ZN40_INTERNAL_6586da14_4_k_cu_a5a8cb11_323854cuda3std6ranges3__45__cpo9iter_moveE - _ZN40_INTERNAL_6586da14_4_k_cu_a5a8cb11_323854cuda3std3__48in_placeE)
_ZN40_INTERNAL_6586da14_4_k_cu_a5a8cb11_323854cuda3std3__48in_placeE:
	.zero		1
	.type		_ZN40_INTERNAL_6586da14_4_k_cu_a5a8cb11_323854cuda3std6ranges3__45__cpo9iter_moveE,@object
	.size		_ZN40_INTERNAL_6586da14_4_k_cu_a5a8cb11_323854cuda3std6ranges3__45__cpo9iter_moveE,(_ZN40_INTERNAL_6586da14_4_k_cu_a5a8cb11_323854cuda3std3__45__cpo5beginE - _ZN40_INTERNAL_6586da14_4_k_cu_a5a8cb11_323854cuda3std6ranges3__45__cpo9iter_moveE)
_ZN40_INTERNAL_6586da14_4_k_cu_a5a8cb11_323854cuda3std6ranges3__45__cpo9iter_moveE:
	.zero		1
	.type		_ZN40_INTERNAL_6586da14_4_k_cu_a5a8cb11_323854cuda3std3__45__cpo5beginE,@object
	.size		_ZN40_INTERNAL_6586da14_4_k_cu_a5a8cb11_323854cuda3std3__45__cpo5beginE,(_ZN40_INTERNAL_6586da14_4_k_cu_a5a8cb11_323854cuda3std3__442_GLOBAL__N__6586da14_4_k_cu_a5a8cb11_323856ignoreE - _ZN40_INTERNAL_6586da14_4_k_cu_a5a8cb11_323854cuda3std3__45__cpo5beginE)
_ZN40_INTERNAL_6586da14_4_k_cu_a5a8cb11_323854cuda3std3__45__cpo5beginE:
	.zero		1
	.type		_ZN40_INTERNAL_6586da14_4_k_cu_a5a8cb11_323854cuda3std3__442_GLOBAL__N__6586da14_4_k_cu_a5a8cb11_323856ignoreE,@object
	.size		_ZN40_INTERNAL_6586da14_4_k_cu_a5a8cb11_323854cuda3std3__442_GLOBAL__N__6586da14_4_k_cu_a5a8cb11_323856ignoreE,(_ZN40_INTERNAL_6586da14_4_k_cu_a5a8cb11_323854cute7productE - _ZN40_INTERNAL_6586da14_4_k_cu_a5a8cb11_323854cuda3std3__442_GLOBAL__N__6586da14_4_k_cu_a5a8cb11_323856ignoreE)
_ZN40_INTERNAL_6586da14_4_k_cu_a5a8cb11_323854cuda3std3__442_GLOBAL__N__6586da14_4_k_cu_a5a8cb11_323856ignoreE:
	.zero		1
	.type		_ZN40_INTERNAL_6586da14_4_k_cu_a5a8cb11_323854cute7productE,@object
	.size		_ZN40_INTERNAL_6586da14_4_k_cu_a5a8cb11_323854cute7productE,(_ZN40_INTERNAL_6586da14_4_k_cu_a5a8cb11_323854cuda3std3__45__cpo3endE - _ZN40_INTERNAL_6586da14_4_k_cu_a5a8cb11_323854cute7productE)
_ZN40_INTERNAL_6586da14_4_k_cu_a5a8cb11_323854cute7productE:
	.zero		1
	.type		_ZN40_INTERNAL_6586da14_4_k_cu_a5a8cb11_323854cuda3std3__45__cpo3endE,@object
	.size		_ZN40_INTERNAL_6586da14_4_k_cu_a5a8cb11_323854cuda3std3__45__cpo3endE,(_ZN40_INTERNAL_6586da14_4_k_cu_a5a8cb11_323854cuda3std3__419piecewise_constructE - _ZN40_INTERNAL_6586da14_4_k_cu_a5a8cb11_323854cuda3std3__45__cpo3endE)
_ZN40_INTERNAL_6586da14_4_k_cu_a5a8cb11_323854cuda3std3__45__cpo3endE:
	.zero		1
	.type		_ZN40_INTERNAL_6586da14_4_k_cu_a5a8cb11_323854cuda3std3__419piecewise_constructE,@object
	.size		_ZN40_INTERNAL_6586da14_4_k_cu_a5a8cb11_323854cuda3std3__419piecewise_constructE,(_ZN40_INTERNAL_6586da14_4_k_cu_a5a8cb11_323854cuda3std3__45__cpo4cendE - _ZN40_INTERNAL_6586da14_4_k_cu_a5a8cb11_323854cuda3std3__419piecewise_constructE)
_ZN40_INTERNAL_6586da14_4_k_cu_a5a8cb11_323854cuda3std3__419piecewise_constructE:
	.zero		1
	.type		_ZN40_INTERNAL_6586da14_4_k_cu_a5a8cb11_323854cuda3std3__45__cpo4cendE,@object
	.size		_ZN40_INTERNAL_6586da14_4_k_cu_a5a8cb11_323854cuda3std3__45__cpo4cendE,(_ZN40_INTERNAL_6586da14_4_k_cu_a5a8cb11_323854cuda3std6ranges3__45__cpo4swapE - _ZN40_INTERNAL_6586da14_4_k_cu_a5a8cb11_323854cuda3std3__45__cpo4cendE)
_ZN40_INTERNAL_6586da14_4_k_cu_a5a8cb11_323854cuda3std3__45__cpo4cendE:
	.zero		1
	.type		_ZN40_INTERNAL_6586da14_4_k_cu_a5a8cb11_323854cuda3std6ranges3__45__cpo4swapE,@object
	.size		_ZN40_INTERNAL_6586da14_4_k_cu_a5a8cb11_323854cuda3std6ranges3__45__cpo4swapE,(.L_10 - _ZN40_INTERNAL_6586da14_4_k_cu_a5a8cb11_323854cuda3std6ranges3__45__cpo4swapE)
_ZN40_INTERNAL_6586da14_4_k_cu_a5a8cb11_323854cuda3std6ranges3__45__cpo4swapE:
	.zero		1
.L_10:


//--------------------- .nv.constant0._ZN7cutlass13device_kernelINS_4gemm6kernel13GemmUniversalIN4cute5tupleIJiiiiEEENS1_10collective13CollectiveMmaINS1_35MainloopSm100TmaUmmaWarpSpecializedILi4ELi2ELi4ENS5_IJNS4_1CILi4EEENSA_ILi2EEENSA_ILi1EEEEEEEENS5_IJNSA_ILi64EEENSA_ILi256EEENSA_ILi32EEEEEEfNS5_IJlSD_lEEEfSK_NS4_8TiledMMAINS4_8MMA_AtomIJNS4_17SM100_MMA_TF32_SSINS_10tfloat32_tESO_fLi64ELi256ELNS4_4UMMA5MajorE0ELSQ_0ELNSP_7ScaleInE0ELSR_0EEEEEENS4_6LayoutINS5_IJSD_SD_SD_EEENS5_IJNSA_ILi0EEESW_SW_EEEEENS5_IJNS4_10UnderscoreESZ_SZ_EEEEENS4_23SM90_TMA_LOAD_MULTICASTENS4_14ComposedLayoutINS4_7SwizzleILi3ELi4ELi3EEENS4_18smem_ptr_flag_bitsILi32EEENSU_INS5_IJNSA_ILi8EEESI_EEENS5_IJSI_SD_EEEEEEEvNS4_8identityES12_S1C_vS1D_EENS_8epilogue10collective18CollectiveEpilogueINS1F_23Sm100TmaWarpSpecializedILi4ELi2ELi16ELb1ELb0EEEJSJ_NS5_IJNSU_ISG_SD_EENSU_ISI_SD_EEEEEfSK_fSK_NS1F_6fusion15FusionCallbacksIS1J_NS1N_17LinearCombinationIffffLNS_15FloatRoundStyleE2EEESJ_S1M_JEEENS4_5SM1004TMEM4LOAD26SM100_TMEM_LOAD_16dp128b8xENS4_13SM90_TMA_LOADES1C_NS4_17SM75_U32x4_LDSM_NENS4_14SM90_TMA_STOREES1C_NS4_17SM90_U32x4_STSM_NENS4_39AutoVectorizingCopyWithAssumedAlignmentILi128EEEEEEvvEEEEvNT_6ParamsE --------------------------
	.section	.nv.constant0._ZN7cutlass13device_kernelINS_4gemm6kernel13GemmUniversalIN4cute5tupleIJiiiiEEENS1_10collective13CollectiveMmaINS1_35MainloopSm100TmaUmmaWarpSpecializedILi4ELi2ELi4ENS5_IJNS4_1CILi4EEENSA_ILi2EEENSA_ILi1EEEEEEEENS5_IJNSA_ILi64EEENSA_ILi256EEENSA_ILi32EEEEEEfNS5_IJlSD_lEEEfSK_NS4_8TiledMMAINS4_8MMA_AtomIJNS4_17SM100_MMA_TF32_SSINS_10tfloat32_tESO_fLi64ELi256ELNS4_4UMMA5MajorE0ELSQ_0ELNSP_7ScaleInE0ELSR_0EEEEEENS4_6LayoutINS5_IJSD_SD_SD_EEENS5_IJNSA_ILi0EEESW_SW_EEEEENS5_IJNS4_10UnderscoreESZ_SZ_EEEEENS4_23SM90_TMA_LOAD_MULTICASTENS4_14ComposedLayoutINS4_7SwizzleILi3ELi4ELi3EEENS4_18smem_ptr_flag_bitsILi32EEENSU_INS5_IJNSA_ILi8EEESI_EEENS5_IJSI_SD_EEEEEEEvNS4_8identityES12_S1C_vS1D_EENS_8epilogue10collective18CollectiveEpilogueINS1F_23Sm100TmaWarpSpecializedILi4ELi2ELi16ELb1ELb0EEEJSJ_NS5_IJNSU_ISG_SD_EENSU_ISI_SD_EEEEEfSK_fSK_NS1F_6fusion15FusionCallbacksIS1J_NS1N_17LinearCombinationIffffLNS_15FloatRoundStyleE2EEESJ_S1M_JEEENS4_5SM1004TMEM4LOAD26SM100_TMEM_LOAD_16dp128b8xENS4_13SM90_TMA_LOADES1C_NS4_17SM75_U32x4_LDSM_NENS4_14SM90_TMA_STOREES1C_NS4_17SM90_U32x4_STSM_NENS4_39AutoVectorizingCopyWithAssumedAlignmentILi128EEEEEEvvEEEEvNT_6ParamsE,"a",@progbits
	.sectionflags	@""
	.align	4
.nv.constant0._ZN7cutlass13device_kernelINS_4gemm6kernel13GemmUniversalIN4cute5tupleIJiiiiEEENS1_10collective13CollectiveMmaINS1_35MainloopSm100TmaUmmaWarpSpecializedILi4ELi2ELi4ENS5_IJNS4_1CILi4EEENSA_ILi2EEENSA_ILi1EEEEEEEENS5_IJNSA_ILi64EEENSA_ILi256EEENSA_ILi32EEEEEEfNS5_IJlSD_lEEEfSK_NS4_8TiledMMAINS4_8MMA_AtomIJNS4_17SM100_MMA_TF32_SSINS_10tfloat32_tESO_fLi64ELi256ELNS4_4UMMA5MajorE0ELSQ_0ELNSP_7ScaleInE0ELSR_0EEEEEENS4_6LayoutINS5_IJSD_SD_SD_EEENS5_IJNSA_ILi0EEESW_SW_EEEEENS5_IJNS4_10UnderscoreESZ_SZ_EEEEENS4_23SM90_TMA_LOAD_MULTICASTENS4_14ComposedLayoutINS4_7SwizzleILi3ELi4ELi3EEENS4_18smem_ptr_flag_bitsILi32EEENSU_INS5_IJNSA_ILi8EEESI_EEENS5_IJSI_SD_EEEEEEEvNS4_8identityES12_S1C_vS1D_EENS_8epilogue10collective18CollectiveEpilogueINS1F_23Sm100TmaWarpSpecializedILi4ELi2ELi16ELb1ELb0EEEJSJ_NS5_IJNSU_ISG_SD_EENSU_ISI_SD_EEEEEfSK_fSK_NS1F_6fusion15FusionCallbacksIS1J_NS1N_17LinearCombinationIffffLNS_15FloatRoundStyleE2EEESJ_S1M_JEEENS4_5SM1004TMEM4LOAD26SM100_TMEM_LOAD_16dp128b8xENS4_13SM90_TMA_LOADES1C_NS4_17SM75_U32x4_LDSM_NENS4_14SM90_TMA_STOREES1C_NS4_17SM90_U32x4_STSM_NENS4_39AutoVectorizingCopyWithAssumedAlignmentILi128EEEEEEvvEEEEvNT_6ParamsE:
	.zero		2944


//--------------------- SYMBOLS --------------------------

	.type		.nv.reservedSmem.offset0,@object
	.size		.nv.reservedSmem.offset0,0x4
	.type		.nv.reservedSmem.cap,@object
	.size		.nv.reservedSmem.cap,0x4
	.type		__assertfail,@function
